// auto-generated by cutlass_sweep.gemm — config: {"arch": "sm_90", "cluster_m": 2, "cluster_n": 2, "dtype": "bf16", "stages": 4, "tile_k": 32, "tile_m": 64, "tile_n": 64}
#include "cutlass/cutlass.h"
#include "cutlass/gemm/collective/collective_builder.hpp"
#include "cutlass/gemm/device/gemm_universal_adapter.h"
#include "cutlass/gemm/kernel/gemm_universal.hpp"
#include "cutlass/epilogue/collective/collective_builder.hpp"

using ElemA = cutlass::bfloat16_t;
using ElemB = cutlass::bfloat16_t;
using ElemCD = cutlass::bfloat16_t;
using Acc  = float;
using TileShape    = cute::Shape<cute::_64, cute::_64, cute::_32>;
using ClusterShape = cute::Shape<cute::_2, cute::_2, cute::_1>;

using CollectiveEpilogue = typename cutlass::epilogue::collective::CollectiveBuilder<
    cutlass::arch::Sm90, cutlass::arch::OpClassTensorOp,
    TileShape, ClusterShape,
    cutlass::epilogue::collective::EpilogueTileAuto,
    Acc, Acc,
    ElemCD, cutlass::layout::RowMajor, 128 / cutlass::sizeof_bits<ElemCD>::value,
    ElemCD, cutlass::layout::RowMajor, 128 / cutlass::sizeof_bits<ElemCD>::value,
    cutlass::epilogue::collective::EpilogueScheduleAuto
  >::CollectiveOp;

using CollectiveMainloop = typename cutlass::gemm::collective::CollectiveBuilder<
    cutlass::arch::Sm90, cutlass::arch::OpClassTensorOp,
    ElemA, cutlass::layout::RowMajor, 128 / cutlass::sizeof_bits<ElemA>::value,
    ElemB, cutlass::layout::ColumnMajor, 128 / cutlass::sizeof_bits<ElemB>::value,
    Acc,
    TileShape, ClusterShape,
    cutlass::gemm::collective::StageCount<4>,
    cutlass::gemm::collective::KernelScheduleAuto
  >::CollectiveOp;

using GemmKernel = cutlass::gemm::kernel::GemmUniversal<
    cute::Shape<int,int,int,int>,
    CollectiveMainloop,
    CollectiveEpilogue
>;
using Gemm = cutlass::gemm::device::GemmUniversalAdapter<GemmKernel>;

// Force the device kernel symbol into the cubin without needing a host main.
auto* _anchor = &cutlass::device_kernel<GemmKernel>;


// ===== COMPILED SASS (sm_90a) =====

	.target	sm_90a

	.elftype	@"ET_EXEC"


//--------------------- .note.nv.tkinfo           --------------------------
	.section	.note.nv.tkinfo,"",@"SHT_NOTE"
	.sectionflags	@"SHF_NOTE_NV_TKINFO"
	.tkinfo
        /*0018*/ 	.word	0x00000002
        /*0030*/ 	.string	""
        /*0030*/ 	.string	"ptxas"
        /*0030*/ 	.string	"Cuda compilation tools, release 13.0, V13.0.88"
        /*0030*/ 	.string	"Build cuda_13.0.r13.0/compiler.36424714_0"
        /*0030*/ 	.string	"-arch sm_90a -m 64 "



//--------------------- .note.nv.cuinfo           --------------------------
	.section	.note.nv.cuinfo,"",@"SHT_NOTE"
	.sectionflags	@"SHF_NOTE_NV_CUINFO"
        /*0018*/ 	.short	0x0002
        /*001a*/ 	.short	0x005a
        /*001c*/ 	.short	0x0082
	.zero		2


//--------------------- .nv.info                  --------------------------
	.section	.nv.info,"",@"SHT_CUDA_INFO"
	.align	4


	//----- nvinfo : EIATTR_REGCOUNT
	.align		4
        /*0000*/ 	.byte	0x04, 0x2f
        /*0002*/ 	.short	(.L_15 - .L_14)
	.align		4
.L_14:
        /*0004*/ 	.word	index@(_ZN7cutlass13device_kernelINS_4gemm6kernel13GemmUniversalIN4cute5tupleIJiiiiEEENS1_10collective13CollectiveMmaINS1_34MainloopSm90TmaGmmaWarpSpecializedILi4ENS5_IJNS4_1CILi2EEESB_NSA_ILi1EEEEEENS1_32KernelTmaWarpSpecializedPingpongEEENS5_IJNSA_ILi64EEESG_NSA_ILi32EEEEEENS_10bfloat16_tENS5_IJlSC_lEEESJ_SK_NS4_8TiledMMAINS4_8MMA_AtomIJNS4_4SM904GMMA27MMA_64x64x16_F32BF16BF16_SSILNSO_5MajorE0ELSQ_0ELNSO_7ScaleInE1ELSR_1EEEEEENS4_6LayoutINS5_IJSC_SC_SC_EEENS5_IJNSA_ILi0EEESW_SW_EEEEENS5_IJNS4_10UnderscoreESZ_SZ_EEEEENS4_23SM90_TMA_LOAD_MULTICASTENS4_14ComposedLayoutINS4_7SwizzleILi2ELi4ELi3EEENS4_18smem_ptr_flag_bitsILi16EEENSU_INS5_IJNSA_ILi8EEESH_EEENS5_IJSH_SC_EEEEEEEvNS4_8identityES12_S1C_vS1D_EENS_8epilogue10collective6detail29Sm90TmaWarpSpecializedAdapterINS1G_15DefaultEpilogueISJ_SK_SK_NS1F_6thread17LinearCombinationISJ_Li1EffLNS1K_9ScaleType4KindE0ELNS_15FloatRoundStyleE2ESJ_EENS1_15EpilogueDefaultEEEEEvvEEEEvNT_6ParamsE)
        /*0008*/ 	.word	0x000000a8


	//----- nvinfo : EIATTR_FRAME_SIZE
	.align		4
.L_15:
        /*000c*/ 	.byte	0x04, 0x11
        /*000e*/ 	.short	(.L_17 - .L_16)
	.align		4
.L_16:
        /*0010*/ 	.word	index@(_ZN7cutlass13device_kernelINS_4gemm6kernel13GemmUniversalIN4cute5tupleIJiiiiEEENS1_10collective13CollectiveMmaINS1_34MainloopSm90TmaGmmaWarpSpecializedILi4ENS5_IJNS4_1CILi2EEESB_NSA_ILi1EEEEEENS1_32KernelTmaWarpSpecializedPingpongEEENS5_IJNSA_ILi64EEESG_NSA_ILi32EEEEEENS_10bfloat16_tENS5_IJlSC_lEEESJ_SK_NS4_8TiledMMAINS4_8MMA_AtomIJNS4_4SM904GMMA27MMA_64x64x16_F32BF16BF16_SSILNSO_5MajorE0ELSQ_0ELNSO_7ScaleInE1ELSR_1EEEEEENS4_6LayoutINS5_IJSC_SC_SC_EEENS5_IJNSA_ILi0EEESW_SW_EEEEENS5_IJNS4_10UnderscoreESZ_SZ_EEEEENS4_23SM90_TMA_LOAD_MULTICASTENS4_14ComposedLayoutINS4_7SwizzleILi2ELi4ELi3EEENS4_18smem_ptr_flag_bitsILi16EEENSU_INS5_IJNSA_ILi8EEESH_EEENS5_IJSH_SC_EEEEEEEvNS4_8identityES12_S1C_vS1D_EENS_8epilogue10collective6detail29Sm90TmaWarpSpecializedAdapterINS1G_15DefaultEpilogueISJ_SK_SK_NS1F_6thread17LinearCombinationISJ_Li1EffLNS1K_9ScaleType4KindE0ELNS_15FloatRoundStyleE2ESJ_EENS1_15EpilogueDefaultEEEEEvvEEEEvNT_6ParamsE)
        /*0014*/ 	.word	0x00000000


	//----- nvinfo : EIATTR_MIN_STACK_SIZE
	.align		4
.L_17:
        /*0018*/ 	.byte	0x04, 0x12
        /*001a*/ 	.short	(.L_19 - .L_18)
	.align		4
.L_18:
        /*001c*/ 	.word	index@(_ZN7cutlass13device_kernelINS_4gemm6kernel13GemmUniversalIN4cute5tupleIJiiiiEEENS1_10collective13CollectiveMmaINS1_34MainloopSm90TmaGmmaWarpSpecializedILi4ENS5_IJNS4_1CILi2EEESB_NSA_ILi1EEEEEENS1_32KernelTmaWarpSpecializedPingpongEEENS5_IJNSA_ILi64EEESG_NSA_ILi32EEEEEENS_10bfloat16_tENS5_IJlSC_lEEESJ_SK_NS4_8TiledMMAINS4_8MMA_AtomIJNS4_4SM904GMMA27MMA_64x64x16_F32BF16BF16_SSILNSO_5MajorE0ELSQ_0ELNSO_7ScaleInE1ELSR_1EEEEEENS4_6LayoutINS5_IJSC_SC_SC_EEENS5_IJNSA_ILi0EEESW_SW_EEEEENS5_IJNS4_10UnderscoreESZ_SZ_EEEEENS4_23SM90_TMA_LOAD_MULTICASTENS4_14ComposedLayoutINS4_7SwizzleILi2ELi4ELi3EEENS4_18smem_ptr_flag_bitsILi16EEENSU_INS5_IJNSA_ILi8EEESH_EEENS5_IJSH_SC_EEEEEEEvNS4_8identityES12_S1C_vS1D_EENS_8epilogue10collective6detail29Sm90TmaWarpSpecializedAdapterINS1G_15DefaultEpilogueISJ_SK_SK_NS1F_6thread17LinearCombinationISJ_Li1EffLNS1K_9ScaleType4KindE0ELNS_15FloatRoundStyleE2ESJ_EENS1_15EpilogueDefaultEEEEEvvEEEEvNT_6ParamsE)
        /*0020*/ 	.word	0x00000000
.L_19:


//--------------------- .nv.compat                --------------------------
	.section	.nv.compat,"",@"SHT_CUDA_COMPAT_INFO"
	.align	4
        /*0000*/ 	.byte	0x02, 0x09, 0x01, 0x00, 0x02, 0x02, 0x04, 0x00, 0x02, 0x05, 0x05, 0x00, 0x03, 0x07, 0x01, 0x01
        /*0010*/ 	.byte	0x02, 0x03, 0x01, 0x00, 0x02, 0x06, 0x01, 0x00, 0x04, 0x0b, 0x08, 0x00, 0x00, 0x00, 0x00, 0x00
        /*0020*/ 	.byte	0x00, 0x00, 0x00, 0x00


//--------------------- .nv.info._ZN7cutlass13device_kernelINS_4gemm6kernel13GemmUniversalIN4cute5tupleIJiiiiEEENS1_10collective13CollectiveMmaINS1_34MainloopSm90TmaGmmaWarpSpecializedILi4ENS5_IJNS4_1CILi2EEESB_NSA_ILi1EEEEEENS1_32KernelTmaWarpSpecializedPingpongEEENS5_IJNSA_ILi64EEESG_NSA_ILi32EEEEEENS_10bfloat16_tENS5_IJlSC_lEEESJ_SK_NS4_8TiledMMAINS4_8MMA_AtomIJNS4_4SM904GMMA27MMA_64x64x16_F32BF16BF16_SSILNSO_5MajorE0ELSQ_0ELNSO_7ScaleInE1ELSR_1EEEEEENS4_6LayoutINS5_IJSC_SC_SC_EEENS5_IJNSA_ILi0EEESW_SW_EEEEENS5_IJNS4_10UnderscoreESZ_SZ_EEEEENS4_23SM90_TMA_LOAD_MULTICASTENS4_14ComposedLayoutINS4_7SwizzleILi2ELi4ELi3EEENS4_18smem_ptr_flag_bitsILi16EEENSU_INS5_IJNSA_ILi8EEESH_EEENS5_IJSH_SC_EEEEEEEvNS4_8identityES12_S1C_vS1D_EENS_8epilogue10collective6detail29Sm90TmaWarpSpecializedAdapterINS1G_15DefaultEpilogueISJ_SK_SK_NS1F_6thread17LinearCombinationISJ_Li1EffLNS1K_9ScaleType4KindE0ELNS_15FloatRoundStyleE2ESJ_EENS1_15EpilogueDefaultEEEEEvvEEEEvNT_6ParamsE --------------------------
	.section	.nv.info._ZN7cutlass13device_kernelINS_4gemm6kernel13GemmUniversalIN4cute5tupleIJiiiiEEENS1_10collective13CollectiveMmaINS1_34MainloopSm90TmaGmmaWarpSpecializedILi4ENS5_IJNS4_1CILi2EEESB_NSA_ILi1EEEEEENS1_32KernelTmaWarpSpecializedPingpongEEENS5_IJNSA_ILi64EEESG_NSA_ILi32EEEEEENS_10bfloat16_tENS5_IJlSC_lEEESJ_SK_NS4_8TiledMMAINS4_8MMA_AtomIJNS4_4SM904GMMA27MMA_64x64x16_F32BF16BF16_SSILNSO_5MajorE0ELSQ_0ELNSO_7ScaleInE1ELSR_1EEEEEENS4_6LayoutINS5_IJSC_SC_SC_EEENS5_IJNSA_ILi0EEESW_SW_EEEEENS5_IJNS4_10UnderscoreESZ_SZ_EEEEENS4_23SM90_TMA_LOAD_MULTICASTENS4_14ComposedLayoutINS4_7SwizzleILi2ELi4ELi3EEENS4_18smem_ptr_flag_bitsILi16EEENSU_INS5_IJNSA_ILi8EEESH_EEENS5_IJSH_SC_EEEEEEEvNS4_8identityES12_S1C_vS1D_EENS_8epilogue10collective6detail29Sm90TmaWarpSpecializedAdapterINS1G_15DefaultEpilogueISJ_SK_SK_NS1F_6thread17LinearCombinationISJ_Li1EffLNS1K_9ScaleType4KindE0ELNS_15FloatRoundStyleE2ESJ_EENS1_15EpilogueDefaultEEEEEvvEEEEvNT_6ParamsE,"",@"SHT_CUDA_INFO"
	.sectionflags	@""
	.align	4


	//----- nvinfo : EIATTR_CUDA_API_VERSION
	.align		4
        /*0000*/ 	.byte	0x04, 0x37
        /*0002*/ 	.short	(.L_21 - .L_20)
.L_20:
        /*0004*/ 	.word	0x00000082


	//----- nvinfo : EIATTR_KPARAM_INFO
	.align		4
.L_21:
        /*0008*/ 	.byte	0x04, 0x17
        /*000a*/ 	.short	(.L_23 - .L_22)
.L_22:
        /*000c*/ 	.word	0x00000000
        /*0010*/ 	.short	0x0000
        /*0012*/ 	.short	0x0070
        /*0014*/ 	.byte	0x00, 0xf0, 0x01, 0x10


	//----- nvinfo : EIATTR_SPARSE_MMA_MASK
	.align		4
.L_23:
        /*0018*/ 	.byte	0x03, 0x50
        /*001a*/ 	.short	0x0000


	//----- nvinfo : EIATTR_MAXREG_COUNT
	.align		4
        /*001c*/ 	.byte	0x03, 0x1b
        /*001e*/ 	.short	0x00a8


	//----- nvinfo : EIATTR_NUM_BARRIERS
	.align		4
        /*0020*/ 	.byte	0x02, 0x4c
        /*0022*/ 	.byte	0x01
	.zero		1


	//----- nvinfo : EIATTR_EXTERNS
	.align		4
        /*0024*/ 	.byte	0x04, 0x0f
        /*0026*/ 	.short	(.L_25 - .L_24)


	//   ....[0]....
	.align		4
.L_24:
        /*0028*/ 	.word	index@(__assertfail)


	//----- nvinfo : EIATTR_MERCURY_ISA_VERSION
	.align		4
.L_25:
        /*002c*/ 	.byte	0x03, 0x5f
        /*002e*/ 	.short	0x0101


	//----- nvinfo : EIATTR_INT_WARP_WIDE_INSTR_OFFSETS
	.align		4
        /*0030*/ 	.byte	0x04, 0x31
        /*0032*/ 	.short	(.L_27 - .L_26)


	//   ....[0]....
.L_26:
        /*0034*/ 	.word	0x000005c0


	//   ....[1]....
        /*0038*/ 	.word	0x00000600


	//   ....[2]....
        /*003c*/ 	.word	0x00000690


	//   ....[3]....
        /*0040*/ 	.word	0x000006a0


	//   ....[4]....
        /*0044*/ 	.word	0x000006c0


	//   ....[5]....
        /*0048*/ 	.word	0x000006e0


	//   ....[6]....
        /*004c*/ 	.word	0x000007f0


	//   ....[7]....
        /*0050*/ 	.word	0x00000800


	//   ....[8]....
        /*0054*/ 	.word	0x00001f50


	//----- nvinfo : EIATTR_COOP_GROUP_MASK_REGIDS
	.align		4
.L_27:
        /*0058*/ 	.byte	0x04, 0x29
        /*005a*/ 	.short	(.L_29 - .L_28)


	//   ....[0]....
.L_28:
        /*005c*/ 	.word	0xffffffff


	//   ....[1]....
        /*0060*/ 	.word	0xffffffff


	//   ....[2]....
        /*0064*/ 	.word	0xffffffff


	//   ....[3]....
        /*0068*/ 	.word	0xffffffff


	//   ....[4]....
        /*006c*/ 	.word	0xffffffff


	//   ....[5]....
        /*0070*/ 	.word	0xffffffff


	//   ....[6]....
        /*0074*/ 	.word	0xffffffff


	//----- nvinfo : EIATTR_COOP_GROUP_INSTR_OFFSETS
	.align		4
.L_29:
        /*0078*/ 	.byte	0x04, 0x28
        /*007a*/ 	.short	(.L_31 - .L_30)


	//   ....[0]....
.L_30:
        /*007c*/ 	.word	0x00000060


	//   ....[1]....
        /*0080*/ 	.word	0x00000080


	//   ....[2]....
        /*0084*/ 	.word	0x00000180


	//   ....[3]....
        /*0088*/ 	.word	0x000003a0


	//   ....[4]....
        /*008c*/ 	.word	0x000003e0


	//   ....[5]....
        /*0090*/ 	.word	0x000007a0


	//   ....[6]....
        /*0094*/ 	.word	0x00000980


	//----- nvinfo : EIATTR_REG_RECONFIG
	.align		4
.L_31:
        /*0098*/ 	.byte	0x01, 0x54
	.zero		2


	//----- nvinfo : EIATTR_SYSCALL_OFFSETS
	.align		4
        /*009c*/ 	.byte	0x04, 0x46
        /*009e*/ 	.short	(.L_33 - .L_32)


	//   ....[0]....
.L_32:
        /*00a0*/ 	.word	0x00001960


	//----- nvinfo : EIATTR_MBARRIER_INSTR_OFFSETS
	.align		4
.L_33:
        /*00a4*/ 	.byte	0x04, 0x39
        /*00a6*/ 	.short	(.L_35 - .L_34)


	//   ....[0]....
.L_34:
        /*00a8*/ 	.word	0x00000300
        /*00ac*/ 	.word	0x000000ff
        /*00b0*/ 	.word	0x00000000
        /*00b4*/ 	.short	0x0100
        /*00b6*/ 	.byte	0x07
	.zero		1


	//   ....[1]....
        /*00b8*/ 	.word	0x00000310
        /*00bc*/ 	.word	0x000000ff
        /*00c0*/ 	.word	0x00000020
        /*00c4*/ 	.short	0x0100
        /*00c6*/ 	.byte	0x07
	.zero		1


	//   ....[2]....
        /*00c8*/ 	.word	0x00000320
        /*00cc*/ 	.word	0x000000ff
        /*00d0*/ 	.word	0x00000008
        /*00d4*/ 	.short	0x0100
        /*00d6*/ 	.byte	0x07
	.zero		1


	//   ....[3]....
        /*00d8*/ 	.word	0x00000330
        /*00dc*/ 	.word	0x000000ff
        /*00e0*/ 	.word	0x00000028
        /*00e4*/ 	.short	0x0100
        /*00e6*/ 	.byte	0x07
	.zero		1


	//   ....[4]....
        /*00e8*/ 	.word	0x00000340
        /*00ec*/ 	.word	0x000000ff
        /*00f0*/ 	.word	0x00000010
        /*00f4*/ 	.short	0x0100
        /*00f6*/ 	.byte	0x07
	.zero		1


	//   ....[5]....
        /*00f8*/ 	.word	0x00000350
        /*00fc*/ 	.word	0x000000ff
        /*0100*/ 	.word	0x00000030
        /*0104*/ 	.short	0x0100
        /*0106*/ 	.byte	0x07
	.zero		1


	//   ....[6]....
        /*0108*/ 	.word	0x00000360
        /*010c*/ 	.word	0x000000ff
        /*0110*/ 	.word	0x00000018
        /*0114*/ 	.short	0x0100
        /*0116*/ 	.byte	0x07
	.zero		1


	//   ....[7]....
        /*0118*/ 	.word	0x00000370
        /*011c*/ 	.word	0x000000ff
        /*0120*/ 	.word	0x00000038
        /*0124*/ 	.short	0x0100
        /*0126*/ 	.byte	0x07
	.zero		1


	//   ....[8]....
        /*0128*/ 	.word	0x00000840
        /*012c*/ 	.word	0x000000ff
        /*0130*/ 	.word	0x00000070
        /*0134*/ 	.short	0x0100
        /*0136*/ 	.byte	0x0c
	.zero		1


	//   ....[9]....
        /*0138*/ 	.word	0x00000890
        /*013c*/ 	.word	0x000000ff
        /*0140*/ 	.word	0x00000078
        /*0144*/ 	.short	0x0100
        /*0146*/ 	.byte	0x0c
	.zero		1


	//   ....[10]....
        /*0148*/ 	.word	0x000008c0
        /*014c*/ 	.word	0x000000ff
        /*0150*/ 	.word	0x00000050
        /*0154*/ 	.short	0x0100
        /*0156*/ 	.byte	0x0d
	.zero		1


	//   ....[11]....
        /*0158*/ 	.word	0x00000910
        /*015c*/ 	.word	0x000000ff
        /*0160*/ 	.word	0x00000058
        /*0164*/ 	.short	0x0100
        /*0166*/ 	.byte	0x0d
	.zero		1


	//   ....[12]....
        /*0168*/ 	.word	0x00000920
        /*016c*/ 	.word	0x000000ff
        /*0170*/ 	.word	0x00000060
        /*0174*/ 	.short	0x0100
        /*0176*/ 	.byte	0x0d
	.zero		1


	//   ....[13]....
        /*0178*/ 	.word	0x00000930
        /*017c*/ 	.word	0x000000ff
        /*0180*/ 	.word	0x00000068
        /*0184*/ 	.short	0x0100
        /*0186*/ 	.byte	0x0d
	.zero		1


	//   ....[14]....
        /*0188*/ 	.word	0x00001840
        /*018c*/ 	.word	0x0000003d
        /*0190*/ 	.word	0x00000000
        /*0194*/ 	.short	0x010a
        /*0196*/ 	.byte	0x31
	.zero		1


	//   ....[15]....
        /*0198*/ 	.word	0x000019f0
        /*019c*/ 	.word	0x00000003
        /*01a0*/ 	.word	0x00000000
        /*01a4*/ 	.short	0x010a
        /*01a6*/ 	.byte	0x3f
	.zero		1


	//   ....[16]....
        /*01a8*/ 	.word	0x00001a30
        /*01ac*/ 	.word	0x00000003
        /*01b0*/ 	.word	0x00000000
        /*01b4*/ 	.short	0x010a
        /*01b6*/ 	.byte	0x3f
	.zero		1


	//   ....[17]....
        /*01b8*/ 	.word	0x00001c30
        /*01bc*/ 	.word	0x000000ff
        /*01c0*/ 	.word	0x00000000
        /*01c4*/ 	.short	0x010a
        /*01c6*/ 	.byte	0x04
	.zero		1


	//   ....[18]....
        /*01c8*/ 	.word	0x00001c70
        /*01cc*/ 	.word	0x000000ff
        /*01d0*/ 	.word	0x00000000
        /*01d4*/ 	.short	0x010a
        /*01d6*/ 	.byte	0x04
	.zero		1


	//   ....[19]....
        /*01d8*/ 	.word	0x00001de0
        /*01dc*/ 	.word	0x00000005
        /*01e0*/ 	.word	0x00000000
        /*01e4*/ 	.short	0x0101
        /*01e6*/ 	.byte	0x3f
	.zero		1


	//   ....[20]....
        /*01e8*/ 	.word	0x00001ee0
        /*01ec*/ 	.word	0x0000003e
        /*01f0*/ 	.word	0x00000000
        /*01f4*/ 	.short	0x0101
        /*01f6*/ 	.byte	0x2c
	.zero		1


	//   ....[21]....
        /*01f8*/ 	.word	0x00001fd0
        /*01fc*/ 	.word	0x00000003
        /*0200*/ 	.word	0x00000000
        /*0204*/ 	.short	0x0101
        /*0206*/ 	.byte	0x3f
	.zero		1


	//   ....[22]....
        /*0208*/ 	.word	0x00002090
        /*020c*/ 	.word	0x0000003d
        /*0210*/ 	.word	0x00000010
        /*0214*/ 	.short	0x010a
        /*0216*/ 	.byte	0x31
	.zero		1


	//   ....[23]....
        /*0218*/ 	.word	0x00004540
        /*021c*/ 	.word	0x00000040
        /*0220*/ 	.word	0x00000000
        /*0224*/ 	.short	0x0101
        /*0226*/ 	.byte	0x2c
	.zero		1


	//   ....[24]....
        /*0228*/ 	.word	0x00005030
        /*022c*/ 	.word	0x00000007
        /*0230*/ 	.word	0x00000020
        /*0234*/ 	.short	0x010a
        /*0236*/ 	.byte	0x3f
	.zero		1


	//   ....[25]....
        /*0238*/ 	.word	0x00005410
        /*023c*/ 	.word	0x00000002
        /*0240*/ 	.word	0x00000078
        /*0244*/ 	.short	0x0101
        /*0246*/ 	.byte	0x3f
	.zero		1


	//   ....[26]....
        /*0248*/ 	.word	0x00005b90
        /*024c*/ 	.word	0x00000005
        /*0250*/ 	.word	0x00000000
        /*0254*/ 	.short	0x010a
        /*0256*/ 	.byte	0x3f
	.zero		1


	//   ....[27]....
        /*0258*/ 	.word	0x00005c10
        /*025c*/ 	.word	0x00000007
        /*0260*/ 	.word	0x00000000
        /*0264*/ 	.short	0x010a
        /*0266*/ 	.byte	0x3f
	.zero		1


	//   ....[28]....
        /*0268*/ 	.word	0x00005ca0
        /*026c*/ 	.word	0x00000006
        /*0270*/ 	.word	0x00000000
        /*0274*/ 	.short	0x010a
        /*0276*/ 	.byte	0x3f
	.zero		1


	//   ....[29]....
        /*0278*/ 	.word	0x00005d30
        /*027c*/ 	.word	0x00000003
        /*0280*/ 	.word	0x00000000
        /*0284*/ 	.short	0x010a
        /*0286*/ 	.byte	0x3f
	.zero		1


	//   ....[30]....
        /*0288*/ 	.word	0x00005d90
        /*028c*/ 	.word	0x0000003f
        /*0290*/ 	.word	0x00000000
        /*0294*/ 	.short	0x010a
        /*0296*/ 	.byte	0x3f
	.zero		1


	//   ....[31]....
        /*0298*/ 	.word	0x00005de0
        /*029c*/ 	.word	0x00000003
        /*02a0*/ 	.word	0x00000000
        /*02a4*/ 	.short	0x010a
        /*02a6*/ 	.byte	0x3f
	.zero		1


	//   ....[32]....
        /*02a8*/ 	.word	0x00005e40
        /*02ac*/ 	.word	0x00000005
        /*02b0*/ 	.word	0x00000000
        /*02b4*/ 	.short	0x010a
        /*02b6*/ 	.byte	0x3f
	.zero		1


	//   ....[33]....
        /*02b8*/ 	.word	0x00005e90
        /*02bc*/ 	.word	0x0000003f
        /*02c0*/ 	.word	0x00000010
        /*02c4*/ 	.short	0x010a
        /*02c6*/ 	.byte	0x3f
	.zero		1


	//   ....[34]....
        /*02c8*/ 	.word	0x00005f60
        /*02cc*/ 	.word	0x00000007
        /*02d0*/ 	.word	0x00000020
        /*02d4*/ 	.short	0x010a
        /*02d6*/ 	.byte	0x3f
	.zero		1


	//   ....[35]....
        /*02d8*/ 	.word	0x00006030
        /*02dc*/ 	.word	0x00000005
        /*02e0*/ 	.word	0x00000000
        /*02e4*/ 	.short	0x010a
        /*02e6*/ 	.byte	0x3f
	.zero		1


	//   ....[36]....
        /*02e8*/ 	.word	0x00006080
        /*02ec*/ 	.word	0x00000007
        /*02f0*/ 	.word	0x00000000
        /*02f4*/ 	.short	0x010a
        /*02f6*/ 	.byte	0x3f
	.zero		1


	//   ....[37]....
        /*02f8*/ 	.word	0x000060d0
        /*02fc*/ 	.word	0x00000006
        /*0300*/ 	.word	0x00000000
        /*0304*/ 	.short	0x010a
        /*0306*/ 	.byte	0x3f
	.zero		1


	//----- nvinfo : EIATTR_NUM_MBARRIERS
	.align		4
.L_35:
        /*0308*/ 	.byte	0x03, 0x38
        /*030a*/ 	.short	0x000e


	//----- nvinfo : EIATTR_EXIT_INSTR_OFFSETS
	.align		4
        /*030c*/ 	.byte	0x04, 0x1c
        /*030e*/ 	.short	(.L_37 - .L_36)


	//   ....[0]....
.L_36:
        /*0310*/ 	.word	0x00001490


	//   ....[1]....
        /*0314*/ 	.word	0x000014f0


	//   ....[2]....
        /*0318*/ 	.word	0x00004c50


	//   ....[3]....
        /*031c*/ 	.word	0x00004c80


	//   ....[4]....
        /*0320*/ 	.word	0x00005d80


	//----- nvinfo : EIATTR_MAX_THREADS
	.align		4
.L_37:
        /*0324*/ 	.byte	0x04, 0x05
        /*0326*/ 	.short	(.L_39 - .L_38)
.L_38:
        /*0328*/ 	.word	0x00000180
        /*032c*/ 	.word	0x00000001
        /*0330*/ 	.word	0x00000001


	//----- nvinfo : EIATTR_CRS_STACK_SIZE
	.align		4
.L_39:
        /*0334*/ 	.byte	0x04, 0x1e
        /*0336*/ 	.short	(.L_41 - .L_40)
.L_40:
        /*0338*/ 	.word	0x00000000


	//----- nvinfo : EIATTR_CBANK_PARAM_SIZE
	.align		4
.L_41:
        /*033c*/ 	.byte	0x03, 0x19
        /*033e*/ 	.short	0x0470


	//----- nvinfo : EIATTR_PARAM_CBANK
	.align		4
        /*0340*/ 	.byte	0x04, 0x0a
        /*0342*/ 	.short	(.L_43 - .L_42)
	.align		4
.L_42:
        /*0344*/ 	.word	index@(.nv.constant0._ZN7cutlass13device_kernelINS_4gemm6kernel13GemmUniversalIN4cute5tupleIJiiiiEEENS1_10collective13CollectiveMmaINS1_34MainloopSm90TmaGmmaWarpSpecializedILi4ENS5_IJNS4_1CILi2EEESB_NSA_ILi1EEEEEENS1_32KernelTmaWarpSpecializedPingpongEEENS5_IJNSA_ILi64EEESG_NSA_ILi32EEEEEENS_10bfloat16_tENS5_IJlSC_lEEESJ_SK_NS4_8TiledMMAINS4_8MMA_AtomIJNS4_4SM904GMMA27MMA_64x64x16_F32BF16BF16_SSILNSO_5MajorE0ELSQ_0ELNSO_7ScaleInE1ELSR_1EEEEEENS4_6LayoutINS5_IJSC_SC_SC_EEENS5_IJNSA_ILi0EEESW_SW_EEEEENS5_IJNS4_10UnderscoreESZ_SZ_EEEEENS4_23SM90_TMA_LOAD_MULTICASTENS4_14ComposedLayoutINS4_7SwizzleILi2ELi4ELi3EEENS4_18smem_ptr_flag_bitsILi16EEENSU_INS5_IJNSA_ILi8EEESH_EEENS5_IJSH_SC_EEEEEEEvNS4_8identityES12_S1C_vS1D_EENS_8epilogue10collective6detail29Sm90TmaWarpSpecializedAdapterINS1G_15DefaultEpilogueISJ_SK_SK_NS1F_6thread17LinearCombinationISJ_Li1EffLNS1K_9ScaleType4KindE0ELNS_15FloatRoundStyleE2ESJ_EENS1_15EpilogueDefaultEEEEEvvEEEEvNT_6ParamsE)
        /*0348*/ 	.short	0x0210
        /*034a*/ 	.short	0x0470


	//----- nvinfo : EIATTR_SW_WAR
	.align		4
.L_43:
        /*034c*/ 	.byte	0x04, 0x36
        /*034e*/ 	.short	(.L_45 - .L_44)
.L_44:
        /*0350*/ 	.word	0x00000008
.L_45:


//--------------------- .nv.callgraph             --------------------------
	.section	.nv.callgraph,"",@"SHT_CUDA_CALLGRAPH"
	.align	4
	.sectionentsize	8
	.align		4
        /*0000*/ 	.word	0x00000000
	.align		4
        /*0004*/ 	.word	0xffffffff
	.align		4
        /*0008*/ 	.word	index@(_ZN7cutlass13device_kernelINS_4gemm6kernel13GemmUniversalIN4cute5tupleIJiiiiEEENS1_10collective13CollectiveMmaINS1_34MainloopSm90TmaGmmaWarpSpecializedILi4ENS5_IJNS4_1CILi2EEESB_NSA_ILi1EEEEEENS1_32KernelTmaWarpSpecializedPingpongEEENS5_IJNSA_ILi64EEESG_NSA_ILi32EEEEEENS_10bfloat16_tENS5_IJlSC_lEEESJ_SK_NS4_8TiledMMAINS4_8MMA_AtomIJNS4_4SM904GMMA27MMA_64x64x16_F32BF16BF16_SSILNSO_5MajorE0ELSQ_0ELNSO_7ScaleInE1ELSR_1EEEEEENS4_6LayoutINS5_IJSC_SC_SC_EEENS5_IJNSA_ILi0EEESW_SW_EEEEENS5_IJNS4_10UnderscoreESZ_SZ_EEEEENS4_23SM90_TMA_LOAD_MULTICASTENS4_14ComposedLayoutINS4_7SwizzleILi2ELi4ELi3EEENS4_18smem_ptr_flag_bitsILi16EEENSU_INS5_IJNSA_ILi8EEESH_EEENS5_IJSH_SC_EEEEEEEvNS4_8identityES12_S1C_vS1D_EENS_8epilogue10collective6detail29Sm90TmaWarpSpecializedAdapterINS1G_15DefaultEpilogueISJ_SK_SK_NS1F_6thread17LinearCombinationISJ_Li1EffLNS1K_9ScaleType4KindE0ELNS_15FloatRoundStyleE2ESJ_EENS1_15EpilogueDefaultEEEEEvvEEEEvNT_6ParamsE)
	.align		4
        /*000c*/ 	.word	index@(__assertfail)
	.align		4
        /*0010*/ 	.word	0x00000000
	.align		4
        /*0014*/ 	.word	0xfffffffe
	.align		4
        /*0018*/ 	.word	0x00000000
	.align		4
        /*001c*/ 	.word	0xfffffffd
	.align		4
        /*0020*/ 	.word	0x00000000
	.align		4
        /*0024*/ 	.word	0xfffffffc


//--------------------- .nv.constant4             --------------------------
	.section	.nv.constant4,"a",@progbits
	.align	8
	.align		8
.nv.constant4:
        /*0000*/ 	.dword	__assertfail
	.align		8
        /*0008*/ 	.dword	__unnamed_1
	.align		8
        /*0010*/ 	.dword	_ZN39_INTERNAL_f78d6cab_4_k_cu_73266d10_37404cuda3std3__45__cpo5beginE
	.align		8
        /*0018*/ 	.dword	_ZN39_INTERNAL_f78d6cab_4_k_cu_73266d10_37404cuda3std3__45__cpo3endE
	.align		8
        /*0020*/ 	.dword	_ZN39_INTERNAL_f78d6cab_4_k_cu_73266d10_37404cuda3std3__45__cpo6cbeginE
	.align		8
        /*0028*/ 	.dword	_ZN39_INTERNAL_f78d6cab_4_k_cu_73266d10_37404cuda3std3__45__cpo4cendE
	.align		8
        /*0030*/ 	.dword	_ZN39_INTERNAL_f78d6cab_4_k_cu_73266d10_37404cuda3std3__441_GLOBAL__N__f78d6cab_4_k_cu_73266d10_37406ignoreE
	.align		8
        /*0038*/ 	.dword	_ZN39_INTERNAL_f78d6cab_4_k_cu_73266d10_37404cuda3std3__419piecewise_constructE
	.align		8
        /*0040*/ 	.dword	_ZN39_INTERNAL_f78d6cab_4_k_cu_73266d10_37404cuda3std3__48in_placeE
	.align		8
        /*0048*/ 	.dword	_ZN39_INTERNAL_f78d6cab_4_k_cu_73266d10_37404cuda3std6ranges3__45__cpo4swapE
	.align		8
        /*0050*/ 	.dword	_ZN39_INTERNAL_f78d6cab_4_k_cu_73266d10_37404cuda3std6ranges3__45__cpo9iter_moveE
	.align		8
        /*0058*/ 	.dword	_ZN39_INTERNAL_f78d6cab_4_k_cu_73266d10_37404cute7productE
	.align		8
        /*0060*/ 	.dword	_ZN39_INTERNAL_f78d6cab_4_k_cu_73266d10_37404cute1_E
	.align		8
        /*0068*/ 	.dword	$str$22
	.align		8
        /*0070*/ 	.dword	$str$23


//--------------------- .text._ZN7cutlass13device_kernelINS_4gemm6kernel13GemmUniversalIN4cute5tupleIJiiiiEEENS1_10collective13CollectiveMmaINS1_34MainloopSm90TmaGmmaWarpSpecializedILi4ENS5_IJNS4_1CILi2EEESB_NSA_ILi1EEEEEENS1_32KernelTmaWarpSpecializedPingpongEEENS5_IJNSA_ILi64EEESG_NSA_ILi32EEEEEENS_10bfloat16_tENS5_IJlSC_lEEESJ_SK_NS4_8TiledMMAINS4_8MMA_AtomIJNS4_4SM904GMMA27MMA_64x64x16_F32BF16BF16_SSILNSO_5MajorE0ELSQ_0ELNSO_7ScaleInE1ELSR_1EEEEEENS4_6LayoutINS5_IJSC_SC_SC_EEENS5_IJNSA_ILi0EEESW_SW_EEEEENS5_IJNS4_10UnderscoreESZ_SZ_EEEEENS4_23SM90_TMA_LOAD_MULTICASTENS4_14ComposedLayoutINS4_7SwizzleILi2ELi4ELi3EEENS4_18smem_ptr_flag_bitsILi16EEENSU_INS5_IJNSA_ILi8EEESH_EEENS5_IJSH_SC_EEEEEEEvNS4_8identityES12_S1C_vS1D_EENS_8epilogue10collective6detail29Sm90TmaWarpSpecializedAdapterINS1G_15DefaultEpilogueISJ_SK_SK_NS1F_6thread17LinearCombinationISJ_Li1EffLNS1K_9ScaleType4KindE0ELNS_15FloatRoundStyleE2ESJ_EENS1_15EpilogueDefaultEEEEEvvEEEEvNT_6ParamsE --------------------------
	.section	.text._ZN7cutlass13device_kernelINS_4gemm6kernel13GemmUniversalIN4cute5tupleIJiiiiEEENS1_10collective13CollectiveMmaINS1_34MainloopSm90TmaGmmaWarpSpecializedILi4ENS5_IJNS4_1CILi2EEESB_NSA_ILi1EEEEEENS1_32KernelTmaWarpSpecializedPingpongEEENS5_IJNSA_ILi64EEESG_NSA_ILi32EEEEEENS_10bfloat16_tENS5_IJlSC_lEEESJ_SK_NS4_8TiledMMAINS4_8MMA_AtomIJNS4_4SM904GMMA27MMA_64x64x16_F32BF16BF16_SSILNSO_5MajorE0ELSQ_0ELNSO_7ScaleInE1ELSR_1EEEEEENS4_6LayoutINS5_IJSC_SC_SC_EEENS5_IJNSA_ILi0EEESW_SW_EEEEENS5_IJNS4_10UnderscoreESZ_SZ_EEEEENS4_23SM90_TMA_LOAD_MULTICASTENS4_14ComposedLayoutINS4_7SwizzleILi2ELi4ELi3EEENS4_18smem_ptr_flag_bitsILi16EEENSU_INS5_IJNSA_ILi8EEESH_EEENS5_IJSH_SC_EEEEEEEvNS4_8identityES12_S1C_vS1D_EENS_8epilogue10collective6detail29Sm90TmaWarpSpecializedAdapterINS1G_15DefaultEpilogueISJ_SK_SK_NS1F_6thread17LinearCombinationISJ_Li1EffLNS1K_9ScaleType4KindE0ELNS_15FloatRoundStyleE2ESJ_EENS1_15EpilogueDefaultEEEEEvvEEEEvNT_6ParamsE,"ax",@progbits
	.align	128
.text._ZN7cutlass13device_kernelINS_4gemm6kernel13GemmUniversalIN4cute5tupleIJiiiiEEENS1_10collective13CollectiveMmaINS1_34MainloopSm90TmaGmmaWarpSpecializedILi4ENS5_IJNS4_1CILi2EEESB_NSA_ILi1EEEEEENS1_32KernelTmaWarpSpecializedPingpongEEENS5_IJNSA_ILi64EEESG_NSA_ILi32EEEEEENS_10bfloat16_tENS5_IJlSC_lEEESJ_SK_NS4_8TiledMMAINS4_8MMA_AtomIJNS4_4SM904GMMA27MMA_64x64x16_F32BF16BF16_SSILNSO_5MajorE0ELSQ_0ELNSO_7ScaleInE1ELSR_1EEEEEENS4_6LayoutINS5_IJSC_SC_SC_EEENS5_IJNSA_ILi0EEESW_SW_EEEEENS5_IJNS4_10UnderscoreESZ_SZ_EEEEENS4_23SM90_TMA_LOAD_MULTICASTENS4_14ComposedLayoutINS4_7SwizzleILi2ELi4ELi3EEENS4_18smem_ptr_flag_bitsILi16EEENSU_INS5_IJNSA_ILi8EEESH_EEENS5_IJSH_SC_EEEEEEEvNS4_8identityES12_S1C_vS1D_EENS_8epilogue10collective6detail29Sm90TmaWarpSpecializedAdapterINS1G_15DefaultEpilogueISJ_SK_SK_NS1F_6thread17LinearCombinationISJ_Li1EffLNS1K_9ScaleType4KindE0ELNS_15FloatRoundStyleE2ESJ_EENS1_15EpilogueDefaultEEEEEvvEEEEvNT_6ParamsE:
        .type           _ZN7cutlass13device_kernelINS_4gemm6kernel13GemmUniversalIN4cute5tupleIJiiiiEEENS1_10collective13CollectiveMmaINS1_34MainloopSm90TmaGmmaWarpSpecializedILi4ENS5_IJNS4_1CILi2EEESB_NSA_ILi1EEEEEENS1_32KernelTmaWarpSpecializedPingpongEEENS5_IJNSA_ILi64EEESG_NSA_ILi32EEEEEENS_10bfloat16_tENS5_IJlSC_lEEESJ_SK_NS4_8TiledMMAINS4_8MMA_AtomIJNS4_4SM904GMMA27MMA_64x64x16_F32BF16BF16_SSILNSO_5MajorE0ELSQ_0ELNSO_7ScaleInE1ELSR_1EEEEEENS4_6LayoutINS5_IJSC_SC_SC_EEENS5_IJNSA_ILi0EEESW_SW_EEEEENS5_IJNS4_10UnderscoreESZ_SZ_EEEEENS4_23SM90_TMA_LOAD_MULTICASTENS4_14ComposedLayoutINS4_7SwizzleILi2ELi4ELi3EEENS4_18smem_ptr_flag_bitsILi16EEENSU_INS5_IJNSA_ILi8EEESH_EEENS5_IJSH_SC_EEEEEEEvNS4_8identityES12_S1C_vS1D_EENS_8epilogue10collective6detail29Sm90TmaWarpSpecializedAdapterINS1G_15DefaultEpilogueISJ_SK_SK_NS1F_6thread17LinearCombinationISJ_Li1EffLNS1K_9ScaleType4KindE0ELNS_15FloatRoundStyleE2ESJ_EENS1_15EpilogueDefaultEEEEEvvEEEEvNT_6ParamsE,@function
        .size           _ZN7cutlass13device_kernelINS_4gemm6kernel13GemmUniversalIN4cute5tupleIJiiiiEEENS1_10collective13CollectiveMmaINS1_34MainloopSm90TmaGmmaWarpSpecializedILi4ENS5_IJNS4_1CILi2EEESB_NSA_ILi1EEEEEENS1_32KernelTmaWarpSpecializedPingpongEEENS5_IJNSA_ILi64EEESG_NSA_ILi32EEEEEENS_10bfloat16_tENS5_IJlSC_lEEESJ_SK_NS4_8TiledMMAINS4_8MMA_AtomIJNS4_4SM904GMMA27MMA_64x64x16_F32BF16BF16_SSILNSO_5MajorE0ELSQ_0ELNSO_7ScaleInE1ELSR_1EEEEEENS4_6LayoutINS5_IJSC_SC_SC_EEENS5_IJNSA_ILi0EEESW_SW_EEEEENS5_IJNS4_10UnderscoreESZ_SZ_EEEEENS4_23SM90_TMA_LOAD_MULTICASTENS4_14ComposedLayoutINS4_7SwizzleILi2ELi4ELi3EEENS4_18smem_ptr_flag_bitsILi16EEENSU_INS5_IJNSA_ILi8EEESH_EEENS5_IJSH_SC_EEEEEEEvNS4_8identityES12_S1C_vS1D_EENS_8epilogue10collective6detail29Sm90TmaWarpSpecializedAdapterINS1G_15DefaultEpilogueISJ_SK_SK_NS1F_6thread17LinearCombinationISJ_Li1EffLNS1K_9ScaleType4KindE0ELNS_15FloatRoundStyleE2ESJ_EENS1_15EpilogueDefaultEEEEEvvEEEEvNT_6ParamsE,(.L_x_136 - _ZN7cutlass13device_kernelINS_4gemm6kernel13GemmUniversalIN4cute5tupleIJiiiiEEENS1_10collective13CollectiveMmaINS1_34MainloopSm90TmaGmmaWarpSpecializedILi4ENS5_IJNS4_1CILi2EEESB_NSA_ILi1EEEEEENS1_32KernelTmaWarpSpecializedPingpongEEENS5_IJNSA_ILi64EEESG_NSA_ILi32EEEEEENS_10bfloat16_tENS5_IJlSC_lEEESJ_SK_NS4_8TiledMMAINS4_8MMA_AtomIJNS4_4SM904GMMA27MMA_64x64x16_F32BF16BF16_SSILNSO_5MajorE0ELSQ_0ELNSO_7ScaleInE1ELSR_1EEEEEENS4_6LayoutINS5_IJSC_SC_SC_EEENS5_IJNSA_ILi0EEESW_SW_EEEEENS5_IJNS4_10UnderscoreESZ_SZ_EEEEENS4_23SM90_TMA_LOAD_MULTICASTENS4_14ComposedLayoutINS4_7SwizzleILi2ELi4ELi3EEENS4_18smem_ptr_flag_bitsILi16EEENSU_INS5_IJNSA_ILi8EEESH_EEENS5_IJSH_SC_EEEEEEEvNS4_8identityES12_S1C_vS1D_EENS_8epilogue10collective6detail29Sm90TmaWarpSpecializedAdapterINS1G_15DefaultEpilogueISJ_SK_SK_NS1F_6thread17LinearCombinationISJ_Li1EffLNS1K_9ScaleType4KindE0ELNS_15FloatRoundStyleE2ESJ_EENS1_15EpilogueDefaultEEEEEvvEEEEvNT_6ParamsE)
        .other          _ZN7cutlass13device_kernelINS_4gemm6kernel13GemmUniversalIN4cute5tupleIJiiiiEEENS1_10collective13CollectiveMmaINS1_34MainloopSm90TmaGmmaWarpSpecializedILi4ENS5_IJNS4_1CILi2EEESB_NSA_ILi1EEEEEENS1_32KernelTmaWarpSpecializedPingpongEEENS5_IJNSA_ILi64EEESG_NSA_ILi32EEEEEENS_10bfloat16_tENS5_IJlSC_lEEESJ_SK_NS4_8TiledMMAINS4_8MMA_AtomIJNS4_4SM904GMMA27MMA_64x64x16_F32BF16BF16_SSILNSO_5MajorE0ELSQ_0ELNSO_7ScaleInE1ELSR_1EEEEEENS4_6LayoutINS5_IJSC_SC_SC_EEENS5_IJNSA_ILi0EEESW_SW_EEEEENS5_IJNS4_10UnderscoreESZ_SZ_EEEEENS4_23SM90_TMA_LOAD_MULTICASTENS4_14ComposedLayoutINS4_7SwizzleILi2ELi4ELi3EEENS4_18smem_ptr_flag_bitsILi16EEENSU_INS5_IJNSA_ILi8EEESH_EEENS5_IJSH_SC_EEEEEEEvNS4_8identityES12_S1C_vS1D_EENS_8epilogue10collective6detail29Sm90TmaWarpSpecializedAdapterINS1G_15DefaultEpilogueISJ_SK_SK_NS1F_6thread17LinearCombinationISJ_Li1EffLNS1K_9ScaleType4KindE0ELNS_15FloatRoundStyleE2ESJ_EENS1_15EpilogueDefaultEEEEEvvEEEEvNT_6ParamsE,@"STO_CUDA_ENTRY STV_DEFAULT"
_ZN7cutlass13device_kernelINS_4gemm6kernel13GemmUniversalIN4cute5tupleIJiiiiEEENS1_10collective13CollectiveMmaINS1_34MainloopSm90TmaGmmaWarpSpecializedILi4ENS5_IJNS4_1CILi2EEESB_NSA_ILi1EEEEEENS1_32KernelTmaWarpSpecializedPingpongEEENS5_IJNSA_ILi64EEESG_NSA_ILi32EEEEEENS_10bfloat16_tENS5_IJlSC_lEEESJ_SK_NS4_8TiledMMAINS4_8MMA_AtomIJNS4_4SM904GMMA27MMA_64x64x16_F32BF16BF16_SSILNSO_5MajorE0ELSQ_0ELNSO_7ScaleInE1ELSR_1EEEEEENS4_6LayoutINS5_IJSC_SC_SC_EEENS5_IJNSA_ILi0EEESW_SW_EEEEENS5_IJNS4_10UnderscoreESZ_SZ_EEEEENS4_23SM90_TMA_LOAD_MULTICASTENS4_14ComposedLayoutINS4_7SwizzleILi2ELi4ELi3EEENS4_18smem_ptr_flag_bitsILi16EEENSU_INS5_IJNSA_ILi8EEESH_EEENS5_IJSH_SC_EEEEEEEvNS4_8identityES12_S1C_vS1D_EENS_8epilogue10collective6detail29Sm90TmaWarpSpecializedAdapterINS1G_15DefaultEpilogueISJ_SK_SK_NS1F_6thread17LinearCombinationISJ_Li1EffLNS1K_9ScaleType4KindE0ELNS_15FloatRoundStyleE2ESJ_EENS1_15EpilogueDefaultEEEEEvvEEEEvNT_6ParamsE:
[----:B------:R-:W0:Y:S01]  /*0000*/  LDC R1, c[0x0][0x28] ;  /* 0x00000a00ff017b82 */ /* 0x000e220000000800 */
[----:B------:R-:W1:Y:S01]  /*0010*/  S2R R0, SR_TID.X ;  /* 0x0000000000007919 */ /* 0x000e620000002100 */
[----:B------:R-:W-:Y:S01]  /*0020*/  ELECT P0, URZ, PT ;  /* 0x00000000003f782f */ /* 0x000fe20003800000 */
[----:B------:R-:W-:Y:S01]  /*0030*/  BSSY B0, `(.L_x_0) ;  /* 0x0000014000007945 */ /* 0x000fe20003800000 */
[--C-:B-1----:R-:W-:Y:S02]  /*0040*/  SHF.R.U32.HI R2, RZ, 0x5, R0.reuse ;  /* 0x00000005ff027819 */ /* 0x102fe40000011600 */
[----:B------:R-:W-:-:S03]  /*0050*/  SHF.R.U32.HI R4, RZ, 0x7, R0 ;  /* 0x00000007ff047819 */ /* 0x000fc60000011600 */
[----:B------:R-:W1:Y:S02]  /*0060*/  SHFL.IDX PT, R3, R2, RZ, 0x1f ;  /* 0x00001fff02037589 */ /* 0x000e6400000e0000 */
[----:B-1----:R-:W-:Y:S02]  /*0070*/  R2UR UR6, R3 ;  /* 0x00000000030672ca */ /* 0x002fe400000e0000 */
[----:B------:R1:W2:Y:S11]  /*0080*/  SHFL.IDX PT, R3, R4, RZ, 0x1f ;  /* 0x00001fff04037589 */ /* 0x0002b600000e0000 */
[----:B------:R-:W-:-:S02]  /*0090*/  USHF.R.S32.HI UR4, URZ, 0x1f, UR6 ;  /* 0x0000001f3f047899 */ /* 0x000fc40008011406 */
[----:B------:R-:W-:Y:S02]  /*00a0*/  ISETP.NE.OR P0, PT, RZ, UR6, !P0 ;  /* 0x00000006ff007c0c */ /* 0x000fe4000c705670 */
[----:B------:R-:W-:-:S04]  /*00b0*/  ULEA.HI UR4, UR4, UR6, URZ, 0x2 ;  /* 0x0000000604047291 */ /* 0x000fc8000f8f103f */
[----:B------:R-:W-:-:S04]  /*00c0*/  ULOP3.LUT UR4, UR4, 0xfffffffc, URZ, 0xc0, !UPT ;  /* 0xfffffffc04047892 */ /* 0x000fc8000f8ec03f */
[----:B------:R-:W-:-:S03]  /*00d0*/  UIADD3 UR6, UR6, -UR4, URZ ;  /* 0x8000000406067290 */ /* 0x000fc6000fffe03f */
[----:B012---:R-:W-:Y:S09]  /*00e0*/  @P0 BRA `(.L_x_1) ;  /* 0x0000000000200947 */ /* 0x007ff20003800000 */
[----:B------:R-:W-:Y:S02]  /*00f0*/  ULDC.64 UR4, c[0x0][0x198] ;  /* 0x0000660000047ab9 */ /* 0x000fe40000000a00 */
[----:B------:R-:W-:Y:S02]  /*0100*/  UIADD3 UR8, UP0, UR4, 0xf0, URZ ;  /* 0x000000f004087890 */ /* 0x000fe4000ff1e03f */
[----:B------:R-:W-:Y:S02]  /*0110*/  UIADD3 UR4, UP1, UR4, 0x1f0, URZ ;  /* 0x000001f004047890 */ /* 0x000fe4000ff3e03f */
[----:B------:R-:W-:Y:S02]  /*0120*/  UIADD3.X UR9, URZ, UR5, URZ, UP0, !UPT ;  /* 0x000000053f097290 */ /* 0x000fe400087fe43f */
[----:B------:R-:W-:-:S07]  /*0130*/  UIADD3.X UR5, URZ, UR5, URZ, UP1, !UPT ;  /* 0x000000053f057290 */ /* 0x000fce0008ffe43f */
[----:B------:R0:W-:Y:S02]  /*0140*/  UTMACCTL.PF [UR8] ;  /* 0x00000000080079b9 */ /* 0x0001e40008040000 */
[----:B------:R0:W-:Y:S02]  /*0150*/  UTMACCTL.PF [UR4] ;  /* 0x00000000040079b9 */ /* 0x0001e40008040000 */
[----:B0-----:R-:W-:Y:S01]  /*0160*/  NOP ;  /* 0x0000000000007918 */ /* 0x001fe20000000000 */
.L_x_1:
[----:B------:R-:W-:Y:S05]  /*0170*/  BSYNC B0 ;  /* 0x0000000000007941 */ /* 0x000fea0003800000 */
.L_x_0:
[----:B------:R-:W0:Y:S01]  /*0180*/  SHFL.IDX PT, R5, R2, RZ, 0x1f ;  /* 0x00001fff02057589 */ /* 0x000e2200000e0000 */
[----:B------:R-:W-:Y:S01]  /*0190*/  R2UR UR19, R3 ;  /* 0x00000000031372ca */ /* 0x000fe200000e0000 */
[----:B------:R-:W-:-:S04]  /*01a0*/  UISETP.NE.AND UP0, UPT, UR6, 0x3, UPT ;  /* 0x000000030600788c */ /* 0x000fc8000bf05270 */
[----:B------:R-:W-:-:S08]  /*01b0*/  UISETP.EQ.OR UP0, UPT, UR6, URZ, !UP0 ;  /* 0x0000003f0600728c */ /* 0x000fd0000c702670 */
[----:B------:R-:W-:Y:S02]  /*01c0*/  UIADD3 UR14, UR19, -0x1, URZ ;  /* 0xffffffff130e7890 */ /* 0x000fe4000fffe03f */
[----:B------:R-:W-:Y:S02]  /*01d0*/  UISETP.EQ.AND UP0, UPT, UR19, URZ, UP0 ;  /* 0x0000003f1300728c */ /* 0x000fe40008702270 */
[----:B------:R-:W-:Y:S02]  /*01e0*/  UISETP.GE.U32.AND UP1, UPT, UR14, 0x2, UPT ;  /* 0x000000020e00788c */ /* 0x000fe4000bf26070 */
[----:B------:R-:W-:Y:S01]  /*01f0*/  USEL UR36, URZ, 0x1, !UP0 ;  /* 0x000000013f247887 */ /* 0x000fe2000c000000 */
[----:B0-----:R-:W-:-:S03]  /*0200*/  ISETP.NE.AND P0, PT, R5, RZ, PT ;  /* 0x000000ff0500720c */ /* 0x001fc60003f05270 */
[----:B------:R-:W-:-:S10]  /*0210*/  USEL UR36, UR36, 0x2, UP1 ;  /* 0x0000000224247887 */ /* 0x000fd40008800000 */
[----:B------:R-:W-:Y:S05]  /*0220*/  @P0 BRA `(.L_x_2) ;  /* 0x0000000000580947 */ /* 0x000fea0003800000 */
[----:B------:R-:W0:Y:S01]  /*0230*/  S2UR UR7, SR_CgaCtaId ;  /* 0x00000000000779c3 */ /* 0x000e220000008800 */
[----:B------:R-:W-:Y:S01]  /*0240*/  UMOV UR4, 0x400 ;  /* 0x0000040000047882 */ /* 0x000fe20000000000 */
[----:B------:R-:W-:Y:S01]  /*0250*/  UMOV UR5, 0x1 ;  /* 0x0000000100057882 */ /* 0x000fe20000000000 */
[----:B------:R-:W-:Y:S01]  /*0260*/  UMOV UR8, 0x3 ;  /* 0x0000000300087882 */ /* 0x000fe20000000000 */
[----:B------:R-:W-:Y:S01]  /*0270*/  ELECT P0, URZ, PT ;  /* 0x00000000003f782f */ /* 0x000fe20003800000 */
[----:B------:R-:W-:-:S04]  /*0280*/  UIADD3 UR8, -UR8, 0x100000, URZ ;  /* 0x0010000008087890 */ /* 0x000fc8000fffe13f */
[----:B------:R-:W-:Y:S02]  /*0290*/  USHF.L.U32 UR9, UR8, 0xb, URZ ;  /* 0x0000000b08097899 */ /* 0x000fe4000800063f */
[----:B------:R-:W-:Y:S02]  /*02a0*/  USHF.L.U32 UR8, UR8, 0x1, URZ ;  /* 0x0000000108087899 */ /* 0x000fe4000800063f */
[----:B0-----:R-:W-:Y:S02]  /*02b0*/  ULEA UR7, UR7, UR4, 0x18 ;  /* 0x0000000407077291 */ /* 0x001fe4000f8ec03f */
[----:B------:R-:W-:-:S04]  /*02c0*/  UIADD3 UR4, -UR5, 0x100000, URZ ;  /* 0x0010000005047890 */ /* 0x000fc8000fffe13f */
[----:B------:R-:W-:Y:S02]  /*02d0*/  USHF.L.U32 UR5, UR4, 0xb, URZ ;  /* 0x0000000b04057899 */ /* 0x000fe4000800063f */
[----:B------:R-:W-:Y:S01]  /*02e0*/  USHF.L.U32 UR4, UR4, 0x1, URZ ;  /* 0x0000000104047899 */ /* 0x000fe2000800063f */
[----:B------:R-:W0:Y:S11]  /*02f0*/  FENCE.VIEW.ASYNC.S ;  /* 0x00000000000073c6 */ /* 0x000e360000000000 */
[----:B0-----:R0:W1:Y:S01]  /*0300*/  SYNCS.EXCH.64 URZ, [UR7], UR4 ;  /* 0x00000004073f75b2 */ /* 0x0010620008000100 */
[----:B------:R0:W2:Y:S01]  /*0310*/  SYNCS.EXCH.64 URZ, [UR7+0x20], UR8 ;  /* 0x00002008073f75b2 */ /* 0x0000a20008000100 */
[----:B------:R0:W3:Y:S01]  /*0320*/  SYNCS.EXCH.64 URZ, [UR7+0x8], UR4 ;  /* 0x00000804073f75b2 */ /* 0x0000e20008000100 */
[----:B------:R0:W4:Y:S01]  /*0330*/  SYNCS.EXCH.64 URZ, [UR7+0x28], UR8 ;  /* 0x00002808073f75b2 */ /* 0x0001220008000100 */
[----:B------:R0:W0:Y:S01]  /*0340*/  SYNCS.EXCH.64 URZ, [UR7+0x10], UR4 ;  /* 0x00001004073f75b2 */ /* 0x0000220008000100 */
[----:B------:R0:W0:Y:S01]  /*0350*/  SYNCS.EXCH.64 URZ, [UR7+0x30], UR8 ;  /* 0x00003008073f75b2 */ /* 0x0000220008000100 */
[----:B------:R0:W0:Y:S01]  /*0360*/  SYNCS.EXCH.64 URZ, [UR7+0x18], UR4 ;  /* 0x00001804073f75b2 */ /* 0x0000220008000100 */
[----:B------:R0:W0:Y:S01]  /*0370*/  SYNCS.EXCH.64 URZ, [UR7+0x38], UR8 ;  /* 0x00003808073f75b2 */ /* 0x0000220008000100 */
[----:B------:R-:W-:Y:S01]  /*0380*/  NOP ;  /* 0x0000000000007918 */ /* 0x000fe20000000000 */
.L_x_2:
[----:B------:R-:W5:Y:S01]  /*0390*/  S2UR UR15, SR_CTAID.X ;  /* 0x00000000000f79c3 */ /* 0x000f620000002500 */
[----:B------:R-:W1:Y:S01]  /*03a0*/  SHFL.IDX PT, R8, R2, RZ, 0x1f ;  /* 0x00001fff02087589 */ /* 0x000e6200000e0000 */
[----:B------:R-:W-:Y:S01]  /*03b0*/  SHF.R.S32.HI R3, RZ, 0x1f, R0 ;  /* 0x0000001fff037819 */ /* 0x000fe20000011400 */
[----:B0-----:R-:W-:Y:S01]  /*03c0*/  ULDC UR4, c[0x0][0x150] ;  /* 0x0000540000047ab9 */ /* 0x001fe20000000800 */
[----:B------:R-:W-:Y:S01]  /*03d0*/  ELECT P0, URZ, PT ;  /* 0x00000000003f782f */ /* 0x000fe20003800000 */
[----:B------:R0:W2:Y:S01]  /*03e0*/  SHFL.IDX PT, R9, R2, RZ, 0x1f ;  /* 0x00001fff02097589 */ /* 0x0000a200000e0000 */
[----:B------:R-:W-:Y:S02]  /*03f0*/  LEA.HI R3, R3, R0, RZ, 0x7 ;  /* 0x0000000003037211 */ /* 0x000fe400078f38ff */
[----:B------:R-:W-:Y:S01]  /*0400*/  ELECT P1, URZ, PT ;  /* 0x00000000003f782f */ /* 0x000fe20003820000 */
[----:B------:R-:W3:Y:S01]  /*0410*/  S2UR UR8, SR_CTAID.Y ;  /* 0x00000000000879c3 */ /* 0x000ee20000002600 */
[----:B------:R-:W-:Y:S01]  /*0420*/  ULDC UR7, c[0x0][0x144] ;  /* 0x0000510000077ab9 */ /* 0x000fe20000000800 */
[----:B------:R-:W-:Y:S01]  /*0430*/  LOP3.LUT R3, R3, 0xffffff80, RZ, 0xc0, !PT ;  /* 0xffffff8003037812 */ /* 0x000fe200078ec0ff */
[----:B------:R-:W-:Y:S01]  /*0440*/  UMOV UR18, 0x80 ;  /* 0x0000008000127882 */ /* 0x000fe20000000000 */
[----:B------:R-:W-:Y:S01]  /*0450*/  NOP ;  /* 0x0000000000007918 */ /* 0x000fe20000000000 */
[----:B0-----:R-:W-:Y:S01]  /*0460*/  SHF.R.S32.HI R2, RZ, 0x1f, R5 ;  /* 0x0000001fff027819 */ /* 0x001fe20000011405 */
[----:B------:R-:W-:Y:S01]  /*0470*/  NOP ;  /* 0x0000000000007918 */ /* 0x000fe20000000000 */
[----:B------:R-:W-:Y:S01]  /*0480*/  IMAD.IADD R3, R0, 0x1, -R3 ;  /* 0x0000000100037824 */ /* 0x000fe200078e0a03 */
[----:B------:R-:W-:Y:S01]  /*0490*/  ULDC UR17, c[0x0][0x148] ;  /* 0x0000520000117ab9 */ /* 0x000fe20000000800 */
[----:B------:R-:W-:Y:S01]  /*04a0*/  LEA.HI R2, R2, R5, RZ, 0x2 ;  /* 0x0000000502027211 */ /* 0x000fe200078f10ff */
[----:B------:R-:W-:Y:S01]  /*04b0*/  IMAD.MOV.U32 R23, RZ, RZ, 0x1 ;  /* 0x00000001ff177424 */ /* 0x000fe200078e00ff */
[----:B------:R-:W-:-:S02]  /*04c0*/  ISETP.NE.AND P2, PT, RZ, UR19, PT ;  /* 0x00000013ff007c0c */ /* 0x000fc4000bf45270 */
[----:B------:R-:W-:Y:S02]  /*04d0*/  SHF.R.S32.HI R6, RZ, 0x1f, R3 ;  /* 0x0000001fff067819 */ /* 0x000fe40000011403 */
[----:B------:R-:W-:Y:S02]  /*04e0*/  LOP3.LUT R2, R2, 0x3ffffffc, RZ, 0xc0, !PT ;  /* 0x3ffffffc02027812 */ /* 0x000fe400078ec0ff */
[----:B-----5:R-:W-:Y:S02]  /*04f0*/  I2FP.F32.U32 R10, UR15 ;  /* 0x0000000f000a7c45 */ /* 0x020fe40008201000 */
[----:B------:R-:W-:Y:S01]  /*0500*/  LEA.HI R7, R6, R3, RZ, 0x3 ;  /* 0x0000000306077211 */ /* 0x000fe200078f18ff */
[----:B------:R-:W-:Y:S01]  /*0510*/  IMAD.IADD R2, R5, 0x1, -R2 ;  /* 0x0000000105027824 */ /* 0x000fe200078e0a02 */
[----:B-1----:R-:W-:Y:S01]  /*0520*/  ISETP.NE.OR P0, PT, R8, RZ, !P0 ;  /* 0x000000ff0800720c */ /* 0x002fe20004705670 */
[----:B------:R-:W-:Y:S01]  /*0530*/  FMUL R10, R10, UR4 ;  /* 0x000000040a0a7c20 */ /* 0x000fe20008400000 */
[--C-:B------:R-:W-:Y:S01]  /*0540*/  SHF.R.S32.HI R8, RZ, 0x3, R7.reuse ;  /* 0x00000003ff087819 */ /* 0x100fe20000011407 */
[----:B------:R-:W-:Y:S01]  /*0550*/  ULDC UR4, c[0x0][0x154] ;  /* 0x0000550000047ab9 */ /* 0x000fe20000000800 */
[----:B------:R-:W-:-:S02]  /*0560*/  SHF.R.S32.HI R7, RZ, 0x1f, R7 ;  /* 0x0000001fff077819 */ /* 0x000fc40000011407 */
[----:B--2---:R-:W-:Y:S01]  /*0570*/  ISETP.NE.OR P1, PT, R9, RZ, !P1 ;  /* 0x000000ff0900720c */ /* 0x004fe20004f25670 */
[----:B------:R-:W0:Y:S01]  /*0580*/  F2I.U32.TRUNC.NTZ R10, R10 ;  /* 0x0000000a000a7305 */ /* 0x000e22000020f000 */
[----:B------:R-:W-:Y:S02]  /*0590*/  LEA.HI R7, R7, R8, RZ, 0x2 ;  /* 0x0000000807077211 */ /* 0x000fe400078f10ff */
[----:B---3--:R-:W-:Y:S02]  /*05a0*/  I2FP.F32.U32 R9, UR8 ;  /* 0x0000000800097c45 */ /* 0x008fe40008201000 */
[----:B------:R-:W-:Y:S01]  /*05b0*/  LOP3.LUT R7, R7, 0xfffffffc, RZ, 0xc0, !PT ;  /* 0xfffffffc07077812 */ /* 0x000fe200078ec0ff */
[----:B------:R-:W-:Y:S02]  /*05c0*/  VOTEU.ALL UP0, P0 ;  /* 0x00000000003f7886 */ /* 0x000fe40000000000 */
[----:B------:R-:W-:Y:S02]  /*05d0*/  FMUL R9, R9, UR4 ;  /* 0x0000000409097c20 */ /* 0x000fe40008400000 */
[----:B------:R-:W-:Y:S01]  /*05e0*/  IMAD.IADD R7, R8, 0x1, -R7 ;  /* 0x0000000108077824 */ /* 0x000fe200078e0a07 */
[----:B------:R-:W1:Y:S01]  /*05f0*/  @!UP0 S2UR UR11, SR_CgaCtaId ;  /* 0x00000000000b89c3 */ /* 0x000e620000008800 */
[----:B------:R-:W-:Y:S01]  /*0600*/  VOTEU.ALL UP1, P1 ;  /* 0x00000000003f7886 */ /* 0x000fe20000820000 */
[----:B------:R-:W-:Y:S01]  /*0610*/  @!UP0 UMOV UR10, 0x400 ;  /* 0x00000400000a8882 */ /* 0x000fe20000000000 */
[----:B------:R-:W-:Y:S01]  /*0620*/  IMAD R2, R2, 0x4, R7 ;  /* 0x0000000402027824 */ /* 0x000fe200078e0207 */
[----:B0-----:R-:W-:Y:S01]  /*0630*/  R2UR UR4, R10 ;  /* 0x000000000a0472ca */ /* 0x001fe200000e0000 */
[----:B------:R-:W0:Y:S01]  /*0640*/  F2I.U32.TRUNC.NTZ R9, R9 ;  /* 0x0000000900097305 */ /* 0x000e22000020f000 */
[----:B------:R-:W-:Y:S01]  /*0650*/  @!UP1 UMOV UR13, 0x400 ;  /* 0x00000400000d9882 */ /* 0x000fe20000000000 */
[C---:B------:R-:W-:Y:S01]  /*0660*/  IMAD.SHL.U32 R5, R2.reuse, 0x4, RZ ;  /* 0x0000000402057824 */ /* 0x040fe200078e00ff */
[----:B------:R-:W2:Y:S01]  /*0670*/  @!UP1 S2UR UR16, SR_CgaCtaId ;  /* 0x00000000001099c3 */ /* 0x000ea20000008800 */
[C---:B------:R-:W-:Y:S01]  /*0680*/  LEA.HI R7, R2.reuse, R2, RZ, 0x1 ;  /* 0x0000000202077211 */ /* 0x040fe200078f08ff */
[----:B------:R-:W-:Y:S01]  /*0690*/  VOTEU.ALL UP2, P1 ;  /* 0x00000000003f7886 */ /* 0x000fe20000840000 */
[----:B------:R-:W-:Y:S01]  /*06a0*/  VOTEU.ALL UP3, P1 ;  /* 0x00000000003f7886 */ /* 0x000fe20000860000 */
[----:B------:R-:W-:Y:S01]  /*06b0*/  LOP3.LUT R22, R2, 0xc, R5, 0x78, !PT ;  /* 0x0000000c02167812 */ /* 0x000fe200078e7805 */
[----:B------:R-:W-:Y:S01]  /*06c0*/  VOTEU.ALL UP4, P1 ;  /* 0x00000000003f7886 */ /* 0x000fe20000880000 */
[----:B------:R-:W-:Y:S01]  /*06d0*/  LOP3.LUT R7, R7, 0xfffffffe, RZ, 0xc0, !PT ;  /* 0xfffffffe07077812 */ /* 0x000fe200078ec0ff */
[----:B------:R-:W-:Y:S01]  /*06e0*/  VOTEU.ALL UP5, P1 ;  /* 0x00000000003f7886 */ /* 0x000fe200008a0000 */
[----:B------:R-:W3:Y:S01]  /*06f0*/  LDC R5, c[0x0][0x140] ;  /* 0x00005000ff057b82 */ /* 0x000ee20000000800 */
[----:B------:R-:W-:-:S02]  /*0700*/  UIADD3 UR4, -UR4, URZ, URZ ;  /* 0x0000003f04047290 */ /* 0x000fc4000fffe13f */
[----:B------:R-:W-:Y:S01]  /*0710*/  IMAD.IADD R7, R2, 0x1, -R7 ;  /* 0x0000000102077824 */ /* 0x000fe200078e0a07 */
[----:B0-----:R-:W-:Y:S01]  /*0720*/  R2UR UR9, R9 ;  /* 0x00000000090972ca */ /* 0x001fe200000e0000 */
[----:B------:R-:W-:-:S03]  /*0730*/  UIMAD UR7, UR7, UR4, UR15 ;  /* 0x00000004070772a4 */ /* 0x000fc6000f8e020f */
[----:B------:R-:W-:Y:S01]  /*0740*/  UMOV UR4, 0x20 ;  /* 0x0000002000047882 */ /* 0x000fe20000000000 */
[----:B-1----:R-:W-:Y:S02]  /*0750*/  @!UP0 ULEA UR12, UR11, UR10, 0x18 ;  /* 0x0000000a0b0c8291 */ /* 0x002fe4000f8ec03f */
[----:B------:R-:W-:Y:S01]  /*0760*/  ISETP.NE.AND P3, PT, R7, UR7, PT ;  /* 0x0000000707007c0c */ /* 0x000fe2000bf65270 */
[----:B------:R-:W-:-:S04]  /*0770*/  @!UP0 UIADD3 UR4, -UR4, 0x100000, URZ ;  /* 0x0010000004048890 */ /* 0x000fc8000fffe13f */
[----:B------:R-:W-:Y:S02]  /*0780*/  @!UP0 USHF.L.U32 UR5, UR4, 0xb, URZ ;  /* 0x0000000b04058899 */ /* 0x000fe4000800063f */
[----:B------:R-:W-:Y:S01]  /*0790*/  @!UP0 USHF.L.U32 UR4, UR4, 0x1, URZ ;  /* 0x0000000104048899 */ /* 0x000fe2000800063f */
[----:B------:R0:W1:Y:S01]  /*07a0*/  SHFL.IDX PT, R7, R4, RZ, 0x1f ;  /* 0x00001fff04077589 */ /* 0x00006200000e0000 */
[----:B------:R-:W-:-:S04]  /*07b0*/  @!UP1 UIADD3 UR10, -UR18, 0x100000, URZ ;  /* 0x00100000120a9890 */ /* 0x000fc8000fffe13f */
[----:B------:R-:W-:Y:S02]  /*07c0*/  @!UP1 USHF.L.U32 UR11, UR10, 0xb, URZ ;  /* 0x0000000b0a0b9899 */ /* 0x000fe4000800063f */
[----:B------:R-:W-:Y:S02]  /*07d0*/  @!UP1 USHF.L.U32 UR10, UR10, 0x1, URZ ;  /* 0x000000010a0a9899 */ /* 0x000fe4000800063f */
[----:B--2---:R-:W-:Y:S01]  /*07e0*/  @!UP1 ULEA UR13, UR16, UR13, 0x18 ;  /* 0x0000000d100d9291 */ /* 0x004fe2000f8ec03f */
[----:B------:R-:W-:Y:S01]  /*07f0*/  VOTEU.ALL UP0, P0 ;  /* 0x00000000003f7886 */ /* 0x000fe20000000000 */
[----:B------:R-:W-:Y:S01]  /*0800*/  VOTEU.ALL UP1, P0 ;  /* 0x00000000003f7886 */ /* 0x000fe20000020000 */
[----:B------:R-:W-:Y:S01]  /*0810*/  UIADD3 UR9, -UR9, URZ, URZ ;  /* 0x0000003f09097290 */ /* 0x000fe2000fffe13f */
[----:B------:R-:W-:Y:S01]  /*0820*/  LOP3.LUT P0, RZ, R3, 0x7, RZ, 0xc0, !PT ;  /* 0x0000000703ff7812 */ /* 0x000fe2000780c0ff */
[----:B------:R-:W2:Y:S02]  /*0830*/  FENCE.VIEW.ASYNC.S ;  /* 0x00000000000073c6 */ /* 0x000ea40000000000 */
[----:B--2---:R-:W2:Y:S01]  /*0840*/  @!UP0 SYNCS.EXCH.64 URZ, [UR12+0x70], UR4 ;  /* 0x000070040c3f85b2 */ /* 0x004ea20008000100 */
[----:B------:R-:W-:-:S02]  /*0850*/  @P3 LEA.HI R2, R22, R22, RZ, 0x1 ;  /* 0x0000001616023211 */ /* 0x000fc400078f08ff */
[----:B---3--:R-:W-:Y:S02]  /*0860*/  ISETP.EQ.U32.AND P1, PT, R5, 0x1, PT ;  /* 0x000000010500780c */ /* 0x008fe40003f22070 */
[----:B------:R-:W-:Y:S02]  /*0870*/  @P3 SHF.R.S32.HI R2, RZ, 0x1, R2 ;  /* 0x00000001ff023819 */ /* 0x000fe40000011402 */
[----:B------:R-:W-:Y:S01]  /*0880*/  ISETP.LT.U32.AND P0, PT, R22, 0x4, !P0 ;  /* 0x000000041600780c */ /* 0x000fe20004701070 */
[----:B------:R3:W0:Y:S01]  /*0890*/  @!UP1 SYNCS.EXCH.64 URZ, [UR12+0x78], UR4 ;  /* 0x000078040c3f95b2 */ /* 0x0006220008000100 */
[----:B------:R-:W-:Y:S01]  /*08a0*/  NOP ;  /* 0x0000000000007918 */ /* 0x000fe20000000000 */
[----:B---3--:R-:W-:Y:S01]  /*08b0*/  UIMAD UR4, UR17, UR9, UR8 ;  /* 0x00000009110472a4 */ /* 0x008fe2000f8e0208 */
[----:B------:R3:W0:Y:S05]  /*08c0*/  @!UP2 SYNCS.EXCH.64 URZ, [UR13+0x50], UR10 ;  /* 0x0000500a0d3fa5b2 */ /* 0x00062a0008000100 */
[----:B------:R-:W-:-:S02]  /*08d0*/  @P3 ISETP.NE.AND P4, PT, R2, UR4, PT ;  /* 0x0000000402003c0c */ /* 0x000fc4000bf85270 */
[----:B------:R-:W-:Y:S02]  /*08e0*/  SEL R2, RZ, 0x1, !P0 ;  /* 0x00000001ff027807 */ /* 0x000fe40004000000 */
[----:B------:R-:W-:-:S04]  /*08f0*/  @P3 SEL R23, RZ, 0x1, P4 ;  /* 0x00000001ff173807 */ /* 0x000fc80002000000 */
[----:B------:R-:W-:Y:S01]  /*0900*/  LOP3.LUT R23, R23, R2, RZ, 0xc0, !PT ;  /* 0x0000000217177212 */ /* 0x000fe200078ec0ff */
[----:B------:R3:W0:Y:S01]  /*0910*/  @!UP3 SYNCS.EXCH.64 URZ, [UR13+0x58], UR10 ;  /* 0x0000580a0d3fb5b2 */ /* 0x0006220008000100 */
[----:B------:R3:W0:Y:S01]  /*0920*/  @!UP4 SYNCS.EXCH.64 URZ, [UR13+0x60], UR10 ;  /* 0x0000600a0d3fc5b2 */ /* 0x0006220008000100 */
[----:B------:R3:W0:Y:S01]  /*0930*/  @!UP5 SYNCS.EXCH.64 URZ, [UR13+0x68], UR10 ;  /* 0x0000680a0d3fd5b2 */ /* 0x0006220008000100 */
[----:B------:R-:W-:Y:S01]  /*0940*/  NOP ;  /* 0x0000000000007918 */ /* 0x000fe20000000000 */
[----:B-123--:R-:W-:Y:S05]  /*0950*/  @!P1 BRA `(.L_x_3) ;  /* 0x0000000000089947 */ /* 0x00efea0003800000 */
[----:B0---4-:R-:W-:Y:S01]  /*0960*/  UCGABAR_ARV ;  /* 0x00000000000079c7 */ /* 0x011fe20008000000 */
[----:B------:R-:W-:Y:S05]  /*0970*/  BRA `(.L_x_4) ;  /* 0x0000000000047947 */ /* 0x000fea0003800000 */
.L_x_3:
[----:B0---4-:R-:W-:Y:S01]  /*0980*/  NOP ;  /* 0x0000000000007918 */ /* 0x011fe20000000000 */
.L_x_4:
[----:B------:R-:W-:Y:S01]  /*0990*/  ULDC.64 UR4, c[0x0][0x598] ;  /* 0x0001660000047ab9 */ /* 0x000fe20000000a00 */
[----:B------:R-:W-:Y:S01]  /*09a0*/  ULDC.64 UR52, c[0x0][0x208] ;  /* 0x0000820000347ab9 */ /* 0x000fe20000000a00 */
[----:B------:R-:W-:-:S04]  /*09b0*/  ISETP.NE.U32.AND P0, PT, RZ, UR4, PT ;  /* 0x00000004ff007c0c */ /* 0x000fc8000bf05070 */
[----:B------:R-:W-:-:S13]  /*09c0*/  ISETP.NE.AND.EX P0, PT, RZ, UR5, PT, P0 ;  /* 0x00000005ff007c0c */ /* 0x000fda000bf05300 */
[----:B------:R-:W-:Y:S05]  /*09d0*/  @!P0 BRA `(.L_x_5) ;  /* 0x00000000001c8947 */ /* 0x000fea0003800000 */
[----:B------:R-:W0:Y:S02]  /*09e0*/  LDC.64 R4, c[0x0][0x598] ;  /* 0x00016600ff047b82 */ /* 0x000e240000000a00 */
[----:B0-----:R-:W2:Y:S02]  /*09f0*/  LDG.E.64 R4, desc[UR52][R4.64] ;  /* 0x0000003404047981 */ /* 0x001ea4000c1e1b00 */
[----:B--2---:R-:W-:-:S04]  /*0a00*/  ISETP.NE.U32.AND P0, PT, R4, RZ, PT ;  /* 0x000000ff0400720c */ /* 0x004fc80003f05070 */
[----:B------:R-:W-:-:S13]  /*0a10*/  ISETP.NE.AND.EX P0, PT, R5, RZ, PT, P0 ;  /* 0x000000ff0500720c */ /* 0x000fda0003f05300 */
[----:B------:R-:W-:Y:S05]  /*0a20*/  @!P0 BRA `(.L_x_5) ;  /* 0x0000000000088947 */ /* 0x000fea0003800000 */
[----:B------:R0:W5:Y:S01]  /*0a30*/  LD.E R56, desc[UR52][R4.64] ;  /* 0x0000003404387980 */ /* 0x000162000c101900 */
[----:B------:R-:W-:Y:S05]  /*0a40*/  BRA `(.L_x_6) ;  /* 0x0000000000247947 */ /* 0x000fea0003800000 */
.L_x_5:
[----:B------:R-:W-:Y:S02]  /*0a50*/  ULDC.64 UR4, c[0x0][0x588] ;  /* 0x0001620000047ab9 */ /* 0x000fe40000000a00 */
[----:B------:R-:W-:-:S04]  /*0a60*/  ISETP.NE.U32.AND P0, PT, RZ, UR4, PT ;  /* 0x00000004ff007c0c */ /* 0x000fc8000bf05070 */
[----:B------:R-:W-:-:S13]  /*0a70*/  ISETP.NE.AND.EX P0, PT, RZ, UR5, PT, P0 ;  /* 0x00000005ff007c0c */ /* 0x000fda000bf05300 */
[----:B------:R-:W-:Y:S05]  /*0a80*/  @!P0 BRA `(.L_x_7) ;  /* 0x00000000000c8947 */ /* 0x000fea0003800000 */
[----:B------:R-:W0:Y:S02]  /*0a90*/  LDC.64 R56, c[0x0][0x588] ;  /* 0x00016200ff387b82 */ /* 0x000e240000000a00 */
[----:B0-----:R1:W5:Y:S01]  /*0aa0*/  LDG.E R56, desc[UR52][R56.64] ;  /* 0x0000003438387981 */ /* 0x001362000c1e1900 */
[----:B------:R-:W-:Y:S05]  /*0ab0*/  BRA `(.L_x_6) ;  /* 0x0000000000087947 */ /* 0x000fea0003800000 */
.L_x_7:
[----:B------:R-:W-:Y:S02]  /*0ac0*/  ULDC UR4, c[0x0][0x580] ;  /* 0x0001600000047ab9 */ /* 0x000fe40000000800 */
[----:B------:R-:W-:-:S07]  /*0ad0*/  IMAD.U32 R56, RZ, RZ, UR4 ;  /* 0x00000004ff387e24 */ /* 0x000fce000f8e00ff */
.L_x_6:
[----:B------:R-:W-:Y:S02]  /*0ae0*/  ULDC.64 UR4, c[0x0][0x5a0] ;  /* 0x0001680000047ab9 */ /* 0x000fe40000000a00 */
[----:B------:R-:W-:-:S04]  /*0af0*/  ISETP.NE.U32.AND P0, PT, RZ, UR4, PT ;  /* 0x00000004ff007c0c */ /* 0x000fc8000bf05070 */
[----:B------:R-:W-:-:S13]  /*0b00*/  ISETP.NE.AND.EX P0, PT, RZ, UR5, PT, P0 ;  /* 0x00000005ff007c0c */ /* 0x000fda000bf05300 */
[----:B------:R-:W-:Y:S05]  /*0b10*/  @!P0 BRA `(.L_x_8) ;  /* 0x00000000001c8947 */ /* 0x000fea0003800000 */
[----:B0-----:R-:W0:Y:S02]  /*0b20*/  LDC.64 R4, c[0x0][0x5a0] ;  /* 0x00016800ff047b82 */ /* 0x001e240000000a00 */
[----:B0-----:R-:W2:Y:S02]  /*0b30*/  LDG.E.64 R4, desc[UR52][R4.64] ;  /* 0x0000003404047981 */ /* 0x001ea4000c1e1b00 */
[----:B--2---:R-:W-:-:S04]  /*0b40*/  ISETP.NE.U32.AND P0, PT, R4, RZ, PT ;  /* 0x000000ff0400720c */ /* 0x004fc80003f05070 */
[----:B------:R-:W-:-:S13]  /*0b50*/  ISETP.NE.AND.EX P0, PT, R5, RZ, PT, P0 ;  /* 0x000000ff0500720c */ /* 0x000fda0003f05300 */
[----:B------:R-:W-:Y:S05]  /*0b60*/  @!P0 BRA `(.L_x_8) ;  /* 0x0000000000088947 */ /* 0x000fea0003800000 */
[----:B-1----:R0:W5:Y:S01]  /*0b70*/  LD.E R57, desc[UR52][R4.64] ;  /* 0x0000003404397980 */ /* 0x002162000c101900 */
[----:B------:R-:W-:Y:S05]  /*0b80*/  BRA `(.L_x_9) ;  /* 0x0000000000247947 */ /* 0x000fea0003800000 */
.L_x_8:
[----:B------:R-:W-:Y:S02]  /*0b90*/  ULDC.64 UR4, c[0x0][0x590] ;  /* 0x0001640000047ab9 */ /* 0x000fe40000000a00 */
[----:B------:R-:W-:-:S04]  /*0ba0*/  ISETP.NE.U32.AND P0, PT, RZ, UR4, PT ;  /* 0x00000004ff007c0c */ /* 0x000fc8000bf05070 */
[----:B------:R-:W-:-:S13]  /*0bb0*/  ISETP.NE.AND.EX P0, PT, RZ, UR5, PT, P0 ;  /* 0x00000005ff007c0c */ /* 0x000fda000bf05300 */
[----:B------:R-:W-:Y:S05]  /*0bc0*/  @!P0 BRA `(.L_x_10) ;  /* 0x00000000000c8947 */ /* 0x000fea0003800000 */
[----:B0-----:R-:W1:Y:S02]  /*0bd0*/  LDC.64 R4, c[0x0][0x590] ;  /* 0x00016400ff047b82 */ /* 0x001e640000000a00 */
[----:B-1----:R1:W5:Y:S01]  /*0be0*/  LDG.E R57, desc[UR52][R4.64] ;  /* 0x0000003404397981 */ /* 0x002362000c1e1900 */
[----:B------:R-:W-:Y:S05]  /*0bf0*/  BRA `(.L_x_9) ;  /* 0x0000000000087947 */ /* 0x000fea0003800000 */
.L_x_10:
[----:B------:R-:W-:Y:S02]  /*0c00*/  ULDC UR4, c[0x0][0x584] ;  /* 0x0001610000047ab9 */ /* 0x000fe40000000800 */
[----:B-1----:R-:W-:-:S07]  /*0c10*/  IMAD.U32 R57, RZ, RZ, UR4 ;  /* 0x00000004ff397e24 */ /* 0x002fce000f8e00ff */
.L_x_9:
[----:B------:R-:W-:Y:S01]  /*0c20*/  ULDC UR4, c[0x0][0x65c] ;  /* 0x0001970000047ab9 */ /* 0x000fe20000000800 */
[----:B01----:R-:W0:Y:S01]  /*0c30*/  LDC.64 R4, c[0x0][0x650] ;  /* 0x00019400ff047b82 */ /* 0x003e220000000a00 */
[----:B------:R-:W-:Y:S01]  /*0c40*/  UISETP.NE.AND UP2, UPT, UR4, 0x1, UPT ;  /* 0x000000010400788c */ /* 0x000fe2000bf45270 */
[----:B------:R-:W-:Y:S01]  /*0c50*/  IMAD.MOV.U32 R18, RZ, RZ, -0x1 ;  /* 0xffffffffff127424 */ /* 0x000fe200078e00ff */
[----:B------:R-:W-:Y:S01]  /*0c60*/  UISETP.NE.AND UP0, UPT, UR19, 0x2, UPT ;  /* 0x000000021300788c */ /* 0x000fe2000bf05270 */
[----:B------:R-:W-:Y:S01]  /*0c70*/  IMAD.MOV.U32 R19, RZ, RZ, -0x1 ;  /* 0xffffffffff137424 */ /* 0x000fe200078e00ff */
[----:B------:R-:W-:-:S07]  /*0c80*/  UP2UR UR38, UPR, URZ, 0x4 ;  /* 0x000000043f267883 */ /* 0x000fce0008000000 */
[----:B------:R-:W-:Y:S01]  /*0c90*/  @UP2 ULDC UR12, c[0x0][0x10] ;  /* 0x00000400000c2ab9 */ /* 0x000fe20000000800 */
[----:B------:R-:W-:Y:S01]  /*0ca0*/  @UP2 UMOV UR4, UR8 ;  /* 0x0000000800042c82 */ /* 0x000fe20008000000 */
[----:B------:R-:W-:Y:S01]  /*0cb0*/  @UP2 UMOV UR5, URZ ;  /* 0x0000003f00052c82 */ /* 0x000fe20008000000 */
[----:B------:R-:W-:Y:S01]  /*0cc0*/  @!UP2 ULDC UR16, c[0x0][0xc] ;  /* 0x000003000010aab9 */ /* 0x000fe20000000800 */
[----:B------:R-:W-:Y:S01]  /*0cd0*/  @UP2 UIMAD.WIDE.U32 UR12, UR15, UR12, UR4 ;  /* 0x0000000c0f0c22a5 */ /* 0x000fe2000f8e0004 */
[----:B------:R-:W-:Y:S02]  /*0ce0*/  ULDC UR10, c[0x0][0xc] ;  /* 0x00000300000a7ab9 */ /* 0x000fe40000000800 */
[----:B------:R-:W-:Y:S01]  /*0cf0*/  @UP2 UMOV UR4, URZ ;  /* 0x0000003f00042c82 */ /* 0x000fe20008000000 */
[----:B------:R-:W-:Y:S01]  /*0d00*/  UMOV UR5, URZ ;  /* 0x0000003f00057c82 */ /* 0x000fe20008000000 */
[----:B------:R-:W-:Y:S01]  /*0d10*/  @UP2 UIADD3 UR18, UR13, UR4, URZ ;  /* 0x000000040d122290 */ /* 0x000fe2000fffe03f */
[----:B------:R-:W-:-:S02]  /*0d20*/  ULDC UR11, c[0x0][0x10] ;  /* 0x00000400000b7ab9 */ /* 0x000fc40000000800 */
[----:B------:R-:W-:Y:S01]  /*0d30*/  UMOV UR4, UR15 ;  /* 0x0000000f00047c82 */ /* 0x000fe20008000000 */
[----:B------:R-:W-:Y:S02]  /*0d40*/  UIMAD.WIDE.U32 UR10, UR10, UR11, URZ ;  /* 0x0000000b0a0a72a5 */ /* 0x000fe4000f8e003f */
[----:B------:R-:W-:Y:S01]  /*0d50*/  @!UP2 UIMAD.WIDE.U32 UR4, UR8, UR16, UR4 ;  /* 0x000000100804a2a5 */ /* 0x000fe2000f8e0004 */
[----:B------:R-:W-:Y:S02]  /*0d60*/  ULDC UR13, c[0x0][0x14] ;  /* 0x00000500000d7ab9 */ /* 0x000fe40000000800 */
[----:B------:R-:W-:Y:S02]  /*0d70*/  UIMAD.WIDE.U32 UR50, UR10, UR13, URZ ;  /* 0x0000000d0a3272a5 */ /* 0x000fe4000f8e003f */
[----:B------:R-:W-:Y:S02]  /*0d80*/  UIMAD UR37, UR11, UR13, URZ ;  /* 0x0000000d0b2572a4 */ /* 0x000fe4000f8e023f */
[----:B------:R-:W-:Y:S01]  /*0d90*/  @!UP2 UMOV UR12, UR4 ;  /* 0x00000004000cac82 */ /* 0x000fe20008000000 */
[----:B------:R-:W-:Y:S01]  /*0da0*/  @!UP2 UMOV UR18, UR5 ;  /* 0x000000050012ac82 */ /* 0x000fe20008000000 */
[----:B------:R-:W-:-:S02]  /*0db0*/  UIADD3 UR37, UR51, UR37, URZ ;  /* 0x0000002533257290 */ /* 0x000fc4000fffe03f */
[----:B------:R-:W-:-:S04]  /*0dc0*/  UIADD3 UR4, UP1, UR12, UR50, URZ ;  /* 0x000000320c047290 */ /* 0x000fc8000ff3e03f */
[----:B------:R-:W-:Y:S02]  /*0dd0*/  UIADD3.X UR5, UR18, UR37, URZ, UP1, !UPT ;  /* 0x0000002512057290 */ /* 0x000fe40008ffe43f */
[----:B------:R-:W-:Y:S02]  /*0de0*/  USEL UR4, UR4, UR12, !UP0 ;  /* 0x0000000c04047287 */ /* 0x000fe4000c000000 */
[----:B------:R-:W-:-:S04]  /*0df0*/  USEL UR5, UR5, UR18, !UP0 ;  /* 0x0000001205057287 */ /* 0x000fc8000c000000 */
[----:B0-----:R-:W-:Y:S01]  /*0e00*/  ISETP.LE.U32.AND P0, PT, R4, UR4, PT ;  /* 0x0000000404007c0c */ /* 0x001fe2000bf03070 */
[----:B------:R-:W-:Y:S01]  /*0e10*/  IMAD.U32 R16, RZ, RZ, UR4 ;  /* 0x00000004ff107e24 */ /* 0x000fe2000f8e00ff */
[----:B------:R-:W-:Y:S01]  /*0e20*/  PRMT R4, RZ, 0x7610, R4 ;  /* 0x00007610ff047816 */ /* 0x000fe20000000004 */
[----:B------:R-:W-:Y:S02]  /*0e30*/  IMAD.U32 R2, RZ, RZ, UR5 ;  /* 0x00000005ff027e24 */ /* 0x000fe4000f8e00ff */
[----:B------:R-:W-:-:S03]  /*0e40*/  IMAD.U32 R17, RZ, RZ, UR5 ;  /* 0x00000005ff117e24 */ /* 0x000fc6000f8e00ff */
[----:B------:R-:W-:Y:S01]  /*0e50*/  ISETP.GE.U32.AND.EX P0, PT, R2, R5, PT, P0 ;  /* 0x000000050200720c */ /* 0x000fe20003f06100 */
[----:B------:R-:W-:-:S12]  /*0e60*/  IMAD.MOV.U32 R2, RZ, RZ, -0x1 ;  /* 0xffffffffff027424 */ /* 0x000fd800078e00ff */
[----:B------:R-:W-:Y:S05]  /*0e70*/  @P0 BRA `(.L_x_11) ;  /* 0x0000000400500947 */ /* 0x000fea0003800000 */
[----:B------:R-:W-:Y:S01]  /*0e80*/  ULDC.64 UR18, c[0x0][0x628] ;  /* 0x00018a0000127ab9 */ /* 0x000fe20000000a00 */
[C---:B------:R-:W-:Y:S01]  /*0e90*/  R2UR UR20, R16.reuse ;  /* 0x00000000101472ca */ /* 0x040fe200000e0000 */
[----:B------:R-:W-:Y:S01]  /*0ea0*/  ULDC UR16, c[0x0][0x630] ;  /* 0x00018c0000107ab9 */ /* 0x000fe20000000800 */
[----:B------:R-:W-:Y:S02]  /*0eb0*/  ISETP.NE.U32.AND P0, PT, RZ, UR18, PT ;  /* 0x00000012ff007c0c */ /* 0x000fe4000bf05070 */
[----:B------:R-:W-:Y:S02]  /*0ec0*/  R2UR UR4, R16 ;  /* 0x00000000100472ca */ /* 0x000fe400000e0000 */
[----:B------:R-:W-:Y:S02]  /*0ed0*/  ISETP.NE.AND.EX P0, PT, RZ, UR19, PT, P0 ;  /* 0x00000013ff007c0c */ /* 0x000fe4000bf05300 */
[----:B------:R-:W-:-:S11]  /*0ee0*/  R2UR UR5, R17 ;  /* 0x00000000110572ca */ /* 0x000fd600000e0000 */
[----:B------:R-:W-:Y:S05]  /*0ef0*/  @!P0 BRA `(.L_x_12) ;  /* 0x0000000000308947 */ /* 0x000fea0003800000 */
[----:B------:R-:W-:Y:S01]  /*0f00*/  R2UR UR4, R16 ;  /* 0x00000000100472ca */ /* 0x000fe200000e0000 */
[----:B------:R-:W-:Y:S01]  /*0f10*/  ULDC UR12, c[0x0][0x634] ;  /* 0x00018d00000c7ab9 */ /* 0x000fe20000000800 */
[----:B------:R-:W-:-:S11]  /*0f20*/  R2UR UR15, R17 ;  /* 0x00000000110f72ca */ /* 0x000fd600000e0000 */
[----:B------:R-:W-:-:S04]  /*0f30*/  UIADD3 UR12, UP1, UR4, UR12, URZ ;  /* 0x0000000c040c7290 */ /* 0x000fc8000ff3e03f */
[----:B------:R-:W-:-:S04]  /*0f40*/  UIADD3.X UR15, URZ, UR15, URZ, UP1, !UPT ;  /* 0x0000000f3f0f7290 */ /* 0x000fc80008ffe43f */
[----:B------:R-:W-:-:S04]  /*0f50*/  UIMAD.WIDE.U32 UR4, UR15, UR18, URZ ;  /* 0x000000120f0472a5 */ /* 0x000fc8000f8e003f */
[----:B------:R-:W-:Y:S02]  /*0f60*/  UIMAD.WIDE.U32 UR10, UP1, UR12, UR19, UR4 ;  /* 0x000000130c0a72a5 */ /* 0x000fe4000f820004 */
[----:B------:R-:W-:Y:S02]  /*0f70*/  UIMAD.WIDE.U32 UR4, UR12, UR18, URZ ;  /* 0x000000120c0472a5 */ /* 0x000fe4000f8e003f */
[----:B------:R-:W-:Y:S02]  /*0f80*/  UIADD3.X UR13, URZ, URZ, URZ, UP1, !UPT ;  /* 0x0000003f3f0d7290 */ /* 0x000fe40008ffe43f */
[----:B------:R-:W-:Y:S01]  /*0f90*/  UIADD3 URZ, UP1, UR5, UR10, URZ ;  /* 0x0000000a053f7290 */ /* 0x000fe2000ff3e03f */
[----:B------:R-:W-:-:S03]  /*0fa0*/  UMOV UR12, UR11 ;  /* 0x0000000b000c7c82 */ /* 0x000fc60008000000 */
[----:B------:R-:W-:-:S12]  /*0fb0*/  UIMAD.WIDE.U32.X UR4, UR15, UR19, UR12, UP1 ;  /* 0x000000130f0472a5 */ /* 0x000fd800088e040c */
.L_x_12:
[----:B------:R-:W-:Y:S01]  /*0fc0*/  USHF.R.U64 UR4, UR4, UR16, UR5 ;  /* 0x0000001004047299 */ /* 0x000fe20008001205 */
[----:B------:R-:W-:Y:S01]  /*0fd0*/  R2UR UR11, R17 ;  /* 0x00000000110b72ca */ /* 0x000fe200000e0000 */
[----:B------:R-:W-:Y:S02]  /*0fe0*/  USHF.R.U32.HI UR5, URZ, UR16, UR5 ;  /* 0x000000103f057299 */ /* 0x000fe40008011605 */
[----:B------:R-:W-:Y:S01]  /*0ff0*/  UIADD3 UR12, UP1, URZ, -UR4, URZ ;  /* 0x800000043f0c7290 */ /* 0x000fe2000ff3e03f */
[----:B------:R-:W-:Y:S01]  /*1000*/  ULDC.64 UR18, c[0x0][0x620] ;  /* 0x0001880000127ab9 */ /* 0x000fe20000000a00 */
[----:B------:R-:W-:Y:S02]  /*1010*/  UISETP.NE.AND UP2, UPT, UR38, URZ, UPT ;  /* 0x0000003f2600728c */ /* 0x000fe4000bf45270 */
[----:B------:R-:W-:Y:S01]  /*1020*/  UIADD3.X UR5, URZ, ~UR5, URZ, UP1, !UPT ;  /* 0x800000053f057290 */ /* 0x000fe20008ffe43f */
[----:B------:R-:W-:Y:S01]  /*1030*/  UMOV UR10, UR20 ;  /* 0x00000014000a7c82 */ /* 0x000fe20008000000 */
[----:B------:R-:W-:-:S02]  /*1040*/  ULDC UR13, c[0x0][0x618] ;  /* 0x00018600000d7ab9 */ /* 0x000fc40000000800 */
[----:B------:R-:W-:Y:S02]  /*1050*/  UIMAD UR5, UR5, UR18, URZ ;  /* 0x00000012050572a4 */ /* 0x000fe4000f8e023f */
[----:B------:R-:W-:Y:S02]  /*1060*/  UIMAD.WIDE.U32 UR10, UR12, UR18, UR10 ;  /* 0x000000120c0a72a5 */ /* 0x000fe4000f8e000a */
[----:B------:R-:W-:Y:S02]  /*1070*/  UIMAD UR12, UR12, UR19, UR5 ;  /* 0x000000130c0c72a4 */ /* 0x000fe4000f8e0205 */
[----:B------:R-:W-:Y:S02]  /*1080*/  @UP2 UIMAD UR7, UR17, UR9, UR8 ;  /* 0x00000009110722a4 */ /* 0x000fe4000f8e0208 */
[----:B------:R-:W-:Y:S01]  /*1090*/  UIADD3 UR11, UR11, UR12, URZ ;  /* 0x0000000c0b0b7290 */ /* 0x000fe2000fffe03f */
[----:B------:R-:W-:Y:S01]  /*10a0*/  ULDC.64 UR8, c[0x0][0x640] ;  /* 0x0001900000087ab9 */ /* 0x000fe20000000a00 */
[----:B------:R-:W-:-:S02]  /*10b0*/  ULDC UR15, c[0x0][0x608] ;  /* 0x00018200000f7ab9 */ /* 0x000fc40000000800 */
[----:B------:R-:W-:Y:S01]  /*10c0*/  USHF.R.U64 UR20, UR10, UR13, UR11 ;  /* 0x0000000d0a147299 */ /* 0x000fe2000800120b */
[----:B------:R-:W-:Y:S01]  /*10d0*/  ISETP.NE.U32.AND P0, PT, RZ, UR8, PT ;  /* 0x00000008ff007c0c */ /* 0x000fe2000bf05070 */
[----:B------:R-:W-:Y:S01]  /*10e0*/  USHF.R.U32.HI UR11, URZ, UR13, UR11 ;  /* 0x0000000d3f0b7299 */ /* 0x000fe2000801160b */
[----:B------:R-:W-:Y:S02]  /*10f0*/  ULDC UR21, c[0x0][0x658] ;  /* 0x0001960000157ab9 */ /* 0x000fe40000000800 */
[----:B------:R-:W-:Y:S01]  /*1100*/  ISETP.NE.AND.EX P0, PT, RZ, UR9, PT, P0 ;  /* 0x00000009ff007c0c */ /* 0x000fe2000bf05300 */
[----:B------:R-:W-:Y:S02]  /*1110*/  USHF.R.U64 UR25, UR20, UR15, UR11 ;  /* 0x0000000f14197299 */ /* 0x000fe4000800120b */
[----:B------:R-:W-:Y:S01]  /*1120*/  USHF.R.U32.HI UR11, URZ, UR15, UR11 ;  /* 0x0000000f3f0b7299 */ /* 0x000fe2000801160b */
[----:B------:R-:W-:Y:S01]  /*1130*/  UMOV UR10, 0xffffffff ;  /* 0xffffffff000a7882 */ /* 0x000fe20000000000 */
[----:B------:R-:W-:Y:S01]  /*1140*/  ULDC UR5, c[0x0][0x600] ;  /* 0x0001800000057ab9 */ /* 0x000fe20000000800 */
[----:B------:R-:W-:-:S02]  /*1150*/  USHF.L.U32 UR10, UR10, UR21, URZ ;  /* 0x000000150a0a7299 */ /* 0x000fc4000800063f */
[----:B------:R-:W-:Y:S02]  /*1160*/  USHF.R.U64 UR26, UR25, UR21, UR11 ;  /* 0x00000015191a7299 */ /* 0x000fe4000800120b */
[----:B------:R-:W-:Y:S02]  /*1170*/  ULOP3.LUT UR15, URZ, UR10, URZ, 0x33, !UPT ;  /* 0x0000000a3f0f7292 */ /* 0x000fe4000f8e333f */
[----:B------:R-:W-:Y:S02]  /*1180*/  UIADD3 UR19, UR5, -0x1, URZ ;  /* 0xffffffff05137890 */ /* 0x000fe4000fffe03f */
[----:B------:R-:W-:Y:S01]  /*1190*/  USHF.R.U32.HI UR11, URZ, UR21, UR11 ;  /* 0x000000153f0b7299 */ /* 0x000fe2000801160b */
[----:B------:R-:W-:Y:S01]  /*11a0*/  ULDC UR22, c[0x0][0x648] ;  /* 0x0001920000167ab9 */ /* 0x000fe20000000800 */
[----:B------:R-:W-:Y:S01]  /*11b0*/  ULDC UR23, c[0x0][0x638] ;  /* 0x00018e0000177ab9 */ /* 0x000fe20000000800 */
[----:B------:R-:W-:Y:S01]  /*11c0*/  UMOV UR24, 0x1 ;  /* 0x0000000100187882 */ /* 0x000fe20000000000 */
[----:B------:R-:W-:Y:S01]  /*11d0*/  UMOV UR10, UR26 ;  /* 0x0000001a000a7c82 */ /* 0x000fe20008000000 */
[----:B------:R-:W-:Y:S07]  /*11e0*/  @!P0 BRA `(.L_x_13) ;  /* 0x0000000000308947 */ /* 0x000fee0003800000 */
[----:B------:R-:W-:Y:S02]  /*11f0*/  ULDC UR16, c[0x0][0x64c] ;  /* 0x0001930000107ab9 */ /* 0x000fe40000000800 */
        /* <DEDUP_REMOVED lines=8> */
[----:B------:R-:W-:-:S07]  /*1280*/  UIMAD.WIDE.U32.X UR8, UR18, UR9, UR16, UP1 ;  /* 0x00000009120872a5 */ /* 0x000fce00088e0410 */
[----:B------:R-:W-:Y:S01]  /*1290*/  UMOV UR10, UR8 ;  /* 0x00000008000a7c82 */ /* 0x000fe20008000000 */
[----:B------:R-:W-:-:S05]  /*12a0*/  UMOV UR11, UR9 ;  /* 0x00000009000b7c82 */ /* 0x000fca0008000000 */
.L_x_13:
[----:B------:R-:W-:Y:S01]  /*12b0*/  USHF.R.U64 UR9, UR10, UR22, UR11 ;  /* 0x000000160a097299 */ /* 0x000fe2000800120b */
[----:B------:R-:W-:Y:S01]  /*12c0*/  IMAD.MOV.U32 R4, RZ, RZ, 0x1 ;  /* 0x00000001ff047424 */ /* 0x000fe200078e00ff */
[----:B------:R-:W-:Y:S01]  /*12d0*/  USHF.L.U32 UR8, UR24, UR21, URZ ;  /* 0x0000001518087299 */ /* 0x000fe2000800063f */
[----:B------:R-:W-:Y:S01]  /*12e0*/  IMAD.U32 R19, RZ, RZ, UR4 ;  /* 0x00000004ff137e24 */ /* 0x000fe2000f8e00ff */
[----:B------:R-:W-:Y:S02]  /*12f0*/  ULOP3.LUT UR15, UR25, UR15, URZ, 0xc0, !UPT ;  /* 0x0000000f190f7292 */ /* 0x000fe4000f8ec03f */
[----:B------:R-:W-:Y:S02]  /*1300*/  UIADD3 UR10, -UR9, URZ, URZ ;  /* 0x0000003f090a7290 */ /* 0x000fe4000fffe13f */
[----:B------:R-:W-:Y:S02]  /*1310*/  UIMAD UR15, UR8, UR9, UR15 ;  /* 0x00000009080f72a4 */ /* 0x000fe4000f8e020f */
[----:B------:R-:W-:-:S02]  /*1320*/  ULOP3.LUT UR19, UR20, UR19, URZ, 0xc0, !UPT ;  /* 0x0000001314137292 */ /* 0x000fc4000f8ec03f */
[----:B------:R-:W-:Y:S01]  /*1330*/  UIMAD UR8, UR10, UR23, UR26 ;  /* 0x000000170a0872a4 */ /* 0x000fe2000f8e021a */
[----:B------:R-:W-:Y:S01]  /*1340*/  ULDC UR9, c[0x0][0x610] ;  /* 0x0001840000097ab9 */ /* 0x000fe20000000800 */
[----:B------:R-:W-:Y:S02]  /*1350*/  UISETP.NE.AND UP1, UPT, UR38, URZ, UPT ;  /* 0x0000003f2600728c */ /* 0x000fe4000bf25270 */
[----:B------:R-:W-:Y:S02]  /*1360*/  UIMAD UR7, UR15, UR9, UR7 ;  /* 0x000000090f0772a4 */ /* 0x000fe4000f8e0207 */
[----:B------:R-:W-:-:S04]  /*1370*/  UIMAD UR8, UR8, UR5, UR19 ;  /* 0x00000005080872a4 */ /* 0x000fc8000f8e0213 */
[----:B------:R-:W-:Y:S02]  /*1380*/  USEL UR5, UR8, UR7, !UP1 ;  /* 0x0000000708057287 */ /* 0x000fe4000c800000 */
[----:B------:R-:W-:-:S04]  /*1390*/  USEL UR7, UR7, UR8, !UP1 ;  /* 0x0000000807077287 */ /* 0x000fc8000c800000 */
[----:B------:R-:W-:Y:S02]  /*13a0*/  IMAD.U32 R2, RZ, RZ, UR5 ;  /* 0x00000005ff027e24 */ /* 0x000fe4000f8e00ff */
[----:B------:R-:W-:-:S07]  /*13b0*/  IMAD.U32 R18, RZ, RZ, UR7 ;  /* 0x00000007ff127e24 */ /* 0x000fce000f8e00ff */
.L_x_11:
[----:B------:R-:W-:Y:S05]  /*13c0*/  @!P1 BRA `(.L_x_14) ;  /* 0x00000000000c9947 */ /* 0x000fea0003800000 */
[----:B------:R-:W-:Y:S01]  /*13d0*/  UCGABAR_WAIT ;  /* 0x0000000000007dc7 */ /* 0x000fe20008000000 */
[----:B------:R-:W-:Y:S01]  /*13e0*/  CCTL.IVALL ;  /* 0x00000000ff00798f */ /* 0x000fe20002000000 */
[----:B------:R-:W-:Y:S05]  /*13f0*/  BRA `(.L_x_15) ;  /* 0x0000000000047947 */ /* 0x000fea0003800000 */
.L_x_14:
[----:B------:R-:W-:Y:S06]  /*1400*/  BAR.SYNC.DEFER_BLOCKING 0x0 ;  /* 0x0000000000007b1d */ /* 0x000fec0000010000 */
.L_x_15:
[----:B------:R-:W-:Y:S02]  /*1410*/  ULDC UR4, c[0x0][0x28c] ;  /* 0x0000a30000047ab9 */ /* 0x000fe40000000800 */
[----:B------:R-:W-:-:S04]  /*1420*/  UIADD3 UR4, UR4, 0x1f, URZ ;  /* 0x0000001f04047890 */ /* 0x000fc8000fffe03f */
[----:B------:R-:W-:-:S04]  /*1430*/  USHF.R.S32.HI UR5, URZ, 0x1f, UR4 ;  /* 0x0000001f3f057899 */ /* 0x000fc80008011404 */
[----:B------:R-:W-:-:S04]  /*1440*/  ULEA.HI UR5, UR5, UR4, URZ, 0x5 ;  /* 0x0000000405057291 */ /* 0x000fc8000f8f283f */
[----:B------:R-:W-:Y:S01]  /*1450*/  USHF.R.S32.HI UR39, URZ, 0x5, UR5 ;  /* 0x000000053f277899 */ /* 0x000fe20008011405 */
[----:B------:R-:W-:Y:S11]  /*1460*/  @!P2 BRA `(.L_x_16) ;  /* 0x0000003400fca947 */ /* 0x000ff60003800000 */
[----:B------:R-:W-:-:S06]  /*1470*/  UISETP.GT.U32.AND UP1, UPT, UR14, 0x1, UPT ;  /* 0x000000010e00788c */ /* 0x000fcc000bf24070 */
[----:B------:R-:W-:-:S13]  /*1480*/  PLOP3.LUT P0, PT, PT, PT, UP1, 0x80, 0x0 ;  /* 0x000000000000781c */ /* 0x000fda0003f0f018 */
[----:B------:R-:W-:Y:S05]  /*1490*/  @P0 EXIT ;  /* 0x000000000000094d */ /* 0x000fea0003800000 */
.L_x_17:
[----:B------:R-:W-:-:S08]  /*14a0*/  NOP ;  /* 0x0000000000007918 */ /* 0x000fd00000000000 */
[----:B------:R-:W0:Y:S02]  /*14b0*/  USETMAXREG.TRY_ALLOC.CTAPOOL UP1, 0xe8 ;  /* 0x000000e8000079c8 */ /* 0x000e240008020600 */
[----:B0-----:R-:W-:-:S13]  /*14c0*/  PLOP3.LUT P0, PT, PT, PT, UP1, 0x80, 0x0 ;  /* 0x000000000000781c */ /* 0x001fda0003f0f018 */
[----:B------:R-:W-:Y:S05]  /*14d0*/  @!P0 BRA `(.L_x_17) ;  /* 0xfffffffc00f08947 */ /* 0x000fea000383ffff */
[----:B------:R-:W-:-:S13]  /*14e0*/  LOP3.LUT P0, RZ, R4, 0xff, RZ, 0xc0, !PT ;  /* 0x000000ff04ff7812 */ /* 0x000fda000780c0ff */
[----:B------:R-:W-:Y:S05]  /*14f0*/  @!P0 EXIT ;  /* 0x000000000000894d */ /* 0x000fea0003800000 */
[----:B------:R-:W0:Y:S01]  /*1500*/  S2UR UR5, SR_CgaCtaId ;  /* 0x00000000000579c3 */ /* 0x000e220000008800 */
[----:B------:R-:W-:Y:S01]  /*1510*/  VIADD R7, R7, 0xffffffff ;  /* 0xffffffff07077836 */ /* 0x000fe20000000000 */
[CC--:B------:R-:W-:Y:S01]  /*1520*/  LEA.HI R0, R6.reuse, R3.reuse, RZ, 0x2 ;  /* 0x0000000306007211 */ /* 0x0c0fe200078f10ff */
[----:B------:R-:W-:Y:S01]  /*1530*/  USHF.R.U32.HI UR4, URZ, 0x2, UR39 ;  /* 0x000000023f047899 */ /* 0x000fe20008011627 */
[----:B------:R-:W-:Y:S01]  /*1540*/  LEA.HI R6, R6, R3, RZ, 0x5 ;  /* 0x0000000306067211 */ /* 0x000fe200078f28ff */
[----:B------:R-:W-:Y:S01]  /*1550*/  UMOV UR42, 0x400 ;  /* 0x00000400002a7882 */ /* 0x000fe20000000000 */
[----:B------:R-:W-:Y:S01]  /*1560*/  R2UR UR49, R7 ;  /* 0x00000000073172ca */ /* 0x000fe200000e0000 */
[----:B------:R-:W-:Y:S01]  /*1570*/  ULOP3.LUT UR43, UR39, 0x3, URZ, 0xc0, !UPT ;  /* 0x00000003272b7892 */ /* 0x000fe2000f8ec03f */
[--C-:B------:R-:W-:Y:S01]  /*1580*/  SHF.R.S32.HI R58, RZ, 0x2, R0.reuse ;  /* 0x00000002ff3a7819 */ /* 0x100fe20000011400 */
[----:B------:R-:W-:Y:S01]  /*1590*/  ULOP3.LUT UR4, UR4, 0x1, URZ, 0xc0, !UPT ;  /* 0x0000000104047892 */ /* 0x000fe2000f8ec03f */
[----:B------:R-:W-:Y:S01]  /*15a0*/  SHF.R.S32.HI R5, RZ, 0x1f, R0 ;  /* 0x0000001fff057819 */ /* 0x000fe20000011400 */
[----:B------:R-:W-:Y:S01]  /*15b0*/  USEL UR43, UR43, URZ, !UP0 ;  /* 0x0000003f2b2b7287 */ /* 0x000fe2000c000000 */
[----:B------:R-:W-:Y:S01]  /*15c0*/  LOP3.LUT R60, R0, 0xfffffffc, RZ, 0xc0, !PT ;  /* 0xfffffffc003c7812 */ /* 0x000fe200078ec0ff */
[----:B------:R-:W-:Y:S01]  /*15d0*/  UISETP.EQ.U32.AND UP0, UPT, UR4, 0x1, !UP0 ;  /* 0x000000010400788c */ /* 0x000fe2000c702070 */
[----:B------:R-:W-:Y:S01]  /*15e0*/  LEA.HI R5, R5, R58, RZ, 0x3 ;  /* 0x0000003a05057211 */ /* 0x000fe200078f18ff */
[----:B------:R-:W-:Y:S01]  /*15f0*/  UISETP.LT.AND UP1, UPT, UR39, 0x1, UPT ;  /* 0x000000012700788c */ /* 0x000fe2000bf21270 */
[----:B------:R-:W-:Y:S01]  /*1600*/  ISETP.NE.AND P0, PT, R7, RZ, PT ;  /* 0x000000ff0700720c */ /* 0x000fe20003f05270 */
[----:B------:R-:W-:Y:S01]  /*1610*/  ULDC UR6, c[0x0][0x284] ;  /* 0x0000a10000067ab9 */ /* 0x000fe20000000800 */
[----:B------:R-:W-:Y:S01]  /*1620*/  LOP3.LUT R5, R5, 0xfffffff8, RZ, 0xc0, !PT ;  /* 0xfffffff805057812 */ /* 0x000fe200078ec0ff */
[----:B------:R-:W-:Y:S01]  /*1630*/  USHF.L.U32 UR49, UR49, 0x3, URZ ;  /* 0x0000000331317899 */ /* 0x000fe2000800063f */
[----:B------:R-:W-:Y:S01]  /*1640*/  IMAD.IADD R60, R3, 0x1, -R60 ;  /* 0x00000001033c7824 */ /* 0x000fe200078e0a3c */
[----:B------:R-:W-:Y:S01]  /*1650*/  USEL UR45, UR39, 0x1, UP1 ;  /* 0x00000001272d7887 */ /* 0x000fe20008800000 */
[----:B------:R-:W-:Y:S01]  /*1660*/  SEL R70, RZ, 0x1, P0 ;  /* 0x00000001ff467807 */ /* 0x000fe20000000000 */
[----:B------:R-:W-:Y:S01]  /*1670*/  IMAD.IADD R58, R58, 0x1, -R5 ;  /* 0x000000013a3a7824 */ /* 0x000fe200078e0a05 */
[----:B0-----:R-:W-:Y:S01]  /*1680*/  ULEA UR42, UR5, UR42, 0x18 ;  /* 0x0000002a052a7291 */ /* 0x001fe2000f8ec03f */
[----:B------:R-:W-:Y:S01]  /*1690*/  SHF.R.S32.HI R5, RZ, 0x5, R6 ;  /* 0x00000005ff057819 */ /* 0x000fe20000011406 */
[----:B------:R-:W-:Y:S01]  /*16a0*/  IMAD.U32 R62, RZ, RZ, UR49 ;  /* 0x00000031ff3e7e24 */ /* 0x000fe2000f8e00ff */
[----:B------:R-:W-:Y:S01]  /*16b0*/  ULOP3.LUT UR40, UR36, 0x1, URZ, 0xfc, !UPT ;  /* 0x0000000124287892 */ /* 0x000fe2000f8efc3f */
[--C-:B------:R-:W-:Y:S01]  /*16c0*/  SHF.R.S32.HI R59, RZ, 0x1f, R58.reuse ;  /* 0x0000001fff3b7819 */ /* 0x100fe2000001143a */
[----:B------:R-:W-:Y:S01]  /*16d0*/  UIADD3 UR44, UR42, 0x50, URZ ;  /* 0x000000502a2c7890 */ /* 0x000fe2000fffe03f */
[C-C-:B------:R-:W-:Y:S01]  /*16e0*/  IMAD R65, R5.reuse, -0x10, -R58.reuse ;  /* 0xfffffff005417824 */ /* 0x140fe200078e0a3a */
[----:B------:R-:W-:Y:S01]  /*16f0*/  UIADD3 UR4, UR42, 0x4180, URZ ;  /* 0x000041802a047890 */ /* 0x000fe2000fffe03f */
[C---:B------:R-:W-:Y:S01]  /*1700*/  LOP3.LUT R64, R62.reuse, 0x8, RZ, 0xc0, !PT ;  /* 0x000000083e407812 */ /* 0x040fe200078ec0ff */
[----:B------:R-:W-:Y:S01]  /*1710*/  UIADD3 UR5, UR42, 0x180, URZ ;  /* 0x000001802a057890 */ /* 0x000fe2000fffe03f */
[----:B------:R-:W-:Y:S01]  /*1720*/  IMAD.WIDE R58, R5, 0x10, R58 ;  /* 0x00000010053a7825 */ /* 0x000fe200078e023a */
[----:B------:R-:W-:Y:S01]  /*1730*/  USHF.R.U32.HI UR4, URZ, 0x4, UR4 ;  /* 0x000000043f047899 */ /* 0x000fe20008011604 */
[----:B------:R-:W-:Y:S01]  /*1740*/  LOP3.LUT R62, R62, 0x8, RZ, 0xc, !PT ;  /* 0x000000083e3e7812 */ /* 0x000fe200078e0cff */
[----:B------:R-:W-:Y:S01]  /*1750*/  USHF.R.U32.HI UR5, URZ, 0x4, UR5 ;  /* 0x000000043f057899 */ /* 0x000fe20008011605 */
[----:B------:R-:W-:Y:S01]  /*1760*/  IMAD.U32 R61, RZ, RZ, UR44 ;  /* 0x0000002cff3d7e24 */ /* 0x000fe2000f8e00ff */
[----:B------:R-:W-:Y:S01]  /*1770*/  ULOP3.LUT UR4, UR4, 0x3fff, URZ, 0xc0, !UPT ;  /* 0x00003fff04047892 */ /* 0x000fe2000f8ec03f */
[----:B------:R-:W-:Y:S01]  /*1780*/  LOP3.LUT R64, R64, 0x18, RZ, 0x3c, !PT ;  /* 0x0000001840407812 */ /* 0x000fe200078e3cff */
[----:B------:R-:W-:Y:S01]  /*1790*/  ULOP3.LUT UR5, UR5, 0x3fff, URZ, 0xc0, !UPT ;  /* 0x00003fff05057892 */ /* 0x000fe2000f8ec03f */
[----:B------:R-:W-:Y:S01]  /*17a0*/  VIADD R63, R61, UR49 ;  /* 0x000000313d3f7c36 */ /* 0x000fe20008000000 */
[----:B------:R-:W-:Y:S01]  /*17b0*/  USHF.L.U32 UR41, UR39, 0x1, URZ ;  /* 0x0000000127297899 */ /* 0x000fe2000800063f */
[----:B------:R-:W-:Y:S01]  /*17c0*/  VIADD R65, R65, UR6 ;  /* 0x0000000641417c36 */ /* 0x000fe20008000000 */
[----:B------:R-:W-:-:S02]  /*17d0*/  UIADD3 UR45, -UR45, UR39, URZ ;  /* 0x000000272d2d7290 */ /* 0x000fc4000fffe13f */
[----:B------:R-:W-:Y:S02]  /*17e0*/  USEL UR46, URZ, 0x1, !UP0 ;  /* 0x000000013f2e7887 */ /* 0x000fe4000c000000 */
[----:B------:R-:W-:Y:S02]  /*17f0*/  ULOP3.LUT UR47, UR4, 0x10000, URZ, 0xfc, !UPT ;  /* 0x00010000042f7892 */ /* 0x000fe4000f8efc3f */
[----:B------:R-:W-:-:S12]  /*1800*/  ULOP3.LUT UR48, UR5, 0x10000, URZ, 0xfc, !UPT ;  /* 0x0001000005307892 */ /* 0x000fd8000f8efc3f */
.L_x_101:
[----:B------:R-:W-:Y:S01]  /*1810*/  SHF.L.U32 R0, R70, 0x1f, RZ ;  /* 0x0000001f46007819 */ /* 0x000fe200000006ff */
[----:B------:R-:W-:Y:S02]  /*1820*/  ULDC UR4, c[0x0][0x28c] ;  /* 0x0000a30000047ab9 */ /* 0x000fe40000000800 */
[----:B------:R-:W-:Y:S01]  /*1830*/  ISETP.LT.AND P1, PT, RZ, UR4, PT ;  /* 0x00000004ff007c0c */ /* 0x000fe2000bf21270 */
[----:B------:R-:W0:Y:S02]  /*1840*/  SYNCS.PHASECHK.TRANS64.TRYWAIT P0, [R61+UR49], R0 ;  /* 0x000000003d0075a7 */ /* 0x000e240008000171 */
[----:B0-23--:R-:W-:Y:S10]  /*1850*/  @!P0 BRA `(.L_x_18) ;  /* 0x00000044004c8947 */ /* 0x00dff40003800000 */
.L_x_123:
[----:B------:R-:W-:Y:S05]  /*1860*/  @P1 BRA `(.L_x_19) ;  /* 0x0000000000401947 */ /* 0x000fea0003800000 */
[----:B0-----:R-:W-:Y:S01]  /*1870*/  MOV R0, 0x0 ;  /* 0x0000000000007802 */ /* 0x001fe20000000f00 */
[----:B------:R-:W-:Y:S01]  /*1880*/  ULDC.64 UR4, c[0x4][0x68] ;  /* 0x01001a0000047ab9 */ /* 0x000fe20000000a00 */
[----:B------:R-:W-:Y:S01]  /*1890*/  ULDC.64 UR6, c[0x4][0x8] ;  /* 0x0100020000067ab9 */ /* 0x000fe20000000a00 */
[----:B------:R-:W-:Y:S01]  /*18a0*/  IMAD.U32 R4, RZ, RZ, UR4 ;  /* 0x00000004ff047e24 */ /* 0x000fe2000f8e00ff */
[----:B------:R0:W1:Y:S01]  /*18b0*/  LDC.64 R14, c[0x4][R0] ;  /* 0x01000000000e7b82 */ /* 0x0000620000000a00 */
[----:B------:R-:W-:Y:S01]  /*18c0*/  IMAD.U32 R5, RZ, RZ, UR5 ;  /* 0x00000005ff057e24 */ /* 0x000fe2000f8e00ff */
[----:B------:R-:W-:Y:S01]  /*18d0*/  ULDC.64 UR4, c[0x4][0x70] ;  /* 0x01001c0000047ab9 */ /* 0x000fe20000000a00 */
[----:B------:R-:W-:Y:S02]  /*18e0*/  IMAD.U32 R10, RZ, RZ, UR6 ;  /* 0x00000006ff0a7e24 */ /* 0x000fe4000f8e00ff */
[----:B------:R-:W-:Y:S02]  /*18f0*/  IMAD.U32 R6, RZ, RZ, UR4 ;  /* 0x00000004ff067e24 */ /* 0x000fe4000f8e00ff */
[----:B------:R-:W-:-:S02]  /*1900*/  IMAD.U32 R7, RZ, RZ, UR5 ;  /* 0x00000005ff077e24 */ /* 0x000fc4000f8e00ff */
[----:B------:R-:W-:Y:S02]  /*1910*/  IMAD.U32 R11, RZ, RZ, UR7 ;  /* 0x00000007ff0b7e24 */ /* 0x000fe4000f8e00ff */
[----:B------:R-:W-:Y:S02]  /*1920*/  IMAD.MOV.U32 R8, RZ, RZ, 0x1e1 ;  /* 0x000001e1ff087424 */ /* 0x000fe400078e00ff */
[----:B------:R-:W-:Y:S02]  /*1930*/  IMAD.MOV.U32 R12, RZ, RZ, 0x1 ;  /* 0x00000001ff0c7424 */ /* 0x000fe400078e00ff */
[----:B0-----:R-:W-:-:S07]  /*1940*/  IMAD.MOV.U32 R13, RZ, RZ, RZ ;  /* 0x000000ffff0d7224 */ /* 0x001fce00078e00ff */
[----:B------:R-:W-:-:S07]  /*1950*/  LEPC R20, `(.L_x_19) ;  /* 0x000000001014794e */ /* 0x000fce0000000000 */
[----:B-1---5:R-:W-:Y:S05]  /*1960*/  CALL.ABS.NOINC R14 ;  /* 0x000000000e007343 */ /* 0x022fea0003c00000 */
.L_x_19:
[----:B0-----:R-:W-:-:S05]  /*1970*/  IMAD.U32 R0, RZ, RZ, UR40 ;  /* 0x00000028ff007e24 */ /* 0x001fca000f8e00ff */
[----:B------:R-:W-:-:S13]  /*1980*/  ISETP.NE.AND P0, PT, R0, 0x3, PT ;  /* 0x000000030000780c */ /* 0x000fda0003f05270 */
[----:B------:R-:W-:Y:S05]  /*1990*/  @!P0 BRA `(.L_x_20) ;  /* 0x0000000000048947 */ /* 0x000fea0003800000 */
[----:B------:R-:W-:Y:S01]  /*19a0*/  BPT.TRAP 0x1 ;  /* 0x000000040000795c */ /* 0x000fe20000300000 */
.L_x_20:
[----:B------:R-:W-:Y:S02]  /*19b0*/  IMAD.U32 R3, RZ, RZ, UR43 ;  /* 0x0000002bff037e24 */ /* 0x000fe4000f8e00ff */
[----:B------:R-:W-:-:S03]  /*19c0*/  IMAD.U32 R0, RZ, RZ, UR46 ;  /* 0x0000002eff007e24 */ /* 0x000fc6000f8e00ff */
[----:B------:R-:W-:Y:S02]  /*19d0*/  LEA R3, R3, UR42, 0x3 ;  /* 0x0000002a03037c11 */ /* 0x000fe4000f8e18ff */
[----:B------:R-:W-:-:S04]  /*19e0*/  SHF.L.U32 R0, R0, 0x1f, RZ ;  /* 0x0000001f00007819 */ /* 0x000fc800000006ff */
[----:B------:R0:W1:Y:S01]  /*19f0*/  SYNCS.PHASECHK.TRANS64.TRYWAIT P1, [R3+URZ], R0 ;  /* 0x00000000030075a7 */ /* 0x000062000802017f */
[----:B------:R-:W-:Y:S05]  /*1a00*/  @!P0 BRA `(.L_x_21) ;  /* 0x0000000000048947 */ /* 0x000fea0003800000 */
[----:B------:R-:W-:Y:S01]  /*1a10*/  BPT.TRAP 0x1 ;  /* 0x000000040000795c */ /* 0x000fe20000300000 */
.L_x_21:
[----:B-1----:R-:W-:Y:S05]  /*1a20*/  @P1 BRA `(.L_x_22) ;  /* 0x0000000000081947 */ /* 0x002fea0003800000 */
[----:B------:R-:W1:Y:S02]  /*1a30*/  SYNCS.PHASECHK.TRANS64.TRYWAIT P1, [R3+URZ], R0 ;  /* 0x00000000030075a7 */ /* 0x000e64000802017f */
[----:B-1----:R-:W-:Y:S05]  /*1a40*/  @!P1 BRA `(.L_x_23) ;  /* 0x0000004000e49947 */ /* 0x002fea0003800000 */
.L_x_22:
[----:B------:R-:W-:Y:S05]  /*1a50*/  WARPSYNC.ALL ;  /* 0x0000000000007948 */ /* 0x000fea0003800000 */
[----:B------:R-:W-:Y:S01]  /*1a60*/  ULEA UR4, UR43, UR48, 0x8 ;  /* 0x000000302b047291 */ /* 0x000fe2000f8e403f */
[----:B------:R-:W-:Y:S01]  /*1a70*/  WARPGROUP.ARRIVE ;  /* 0x00000000000079c5 */ /* 0x000fe20000000000 */
[----:B------:R-:W-:Y:S01]  /*1a80*/  ULEA UR6, UR43, UR47, 0x8 ;  /* 0x0000002f2b067291 */ /* 0x000fe2000f8e403f */
[----:B01----:R-:W-:Y:S01]  /*1a90*/  IMAD.U32 R0, RZ, RZ, UR45 ;  /* 0x0000002dff007e24 */ /* 0x003fe2000f8e00ff */
[----:B------:R-:W-:Y:S01]  /*1aa0*/  UMOV UR5, 0x80000020 ;  /* 0x8000002000057882 */ /* 0x000fe20000000000 */
[----:B------:R-:W-:-:S03]  /*1ab0*/  UMOV UR7, 0x80000020 ;  /* 0x8000002000077882 */ /* 0x000fc60000000000 */
[----:B------:R-:W-:-:S03]  /*1ac0*/  ISETP.GE.AND P1, PT, R0, 0x1, PT ;  /* 0x000000010000780c */ /* 0x000fc60003f26270 */
[----:B------:R-:W-:Y:S01]  /*1ad0*/  HGMMA.64x64x16.F32.BF16 R24, gdesc[UR4], RZ, !UPT, gsb0 ;  /* 0x00e00000041879f0 */ /* 0x000fe2000c0018ff */
[----:B------:R-:W-:Y:S02]  /*1ae0*/  UIADD3 UR4, UR4, 0x2, URZ ;  /* 0x0000000204047890 */ /* 0x000fe4000fffe03f */
[----:B------:R-:W-:Y:S01]  /*1af0*/  UIADD3 UR6, UR6, 0x2, URZ ;  /* 0x0000000206067890 */ /* 0x000fe2000fffe03f */
[----:B------:R-:W-:Y:S01]  /*1b00*/  UMOV UR5, 0x80000020 ;  /* 0x8000002000057882 */ /* 0x000fe20000000000 */
[----:B------:R-:W-:Y:S01]  /*1b10*/  UMOV UR7, 0x80000020 ;  /* 0x8000002000077882 */ /* 0x000fe20000000000 */
[----:B------:R-:W-:Y:S02]  /*1b20*/  WARPGROUP.DEPBAR.LE gsb0, 0x0 ;  /* 0x00008000000079c5 */ /* 0x000fe40000010000 */
[----:B------:R-:W-:-:S06]  /*1b30*/  WARPGROUP.ARRIVE ;  /* 0x00000000000079c5 */ /* 0x000fcc0000000000 */
[----:B------:R-:W-:Y:S03]  /*1b40*/  HGMMA.64x64x16.F32.BF16 R24, gdesc[UR4], R24, gsb0 ;  /* 0x00e00000041879f0 */ /* 0x000fe60008001818 */
[----:B------:R-:W-:Y:S02]  /*1b50*/  WARPGROUP.DEPBAR.LE gsb0, 0x0 ;  /* 0x00008000000079c5 */ /* 0x000fe40000010000 */
[----:B------:R-:W-:Y:S05]  /*1b60*/  @!P1 BRA `(.L_x_24) ;  /* 0x0000000000d89947 */ /* 0x000fea0003800000 */
[----:B------:R-:W-:Y:S01]  /*1b70*/  UIADD3 UR4, UR43, 0x1, URZ ;  /* 0x000000012b047890 */ /* 0x000fe2000fffe03f */
[----:B------:R-:W-:Y:S02]  /*1b80*/  IMAD.U32 R0, RZ, RZ, UR45 ;  /* 0x0000002dff007e24 */ /* 0x000fe4000f8e00ff */
[----:B------:R-:W-:Y:S01]  /*1b90*/  IMAD.U32 R3, RZ, RZ, UR43 ;  /* 0x0000002bff037e24 */ /* 0x000fe2000f8e00ff */
[----:B------:R-:W-:-:S04]  /*1ba0*/  UISETP.NE.AND UP0, UPT, UR4, 0x4, UPT ;  /* 0x000000040400788c */ /* 0x000fc8000bf05270 */
[----:B------:R-:W-:Y:S02]  /*1bb0*/  USEL UR5, URZ, 0x1, UP0 ;  /* 0x000000013f057887 */ /* 0x000fe40008000000 */
[----:B------:R-:W-:Y:S02]  /*1bc0*/  USEL UR8, UR4, URZ, UP0 ;  /* 0x0000003f04087287 */ /* 0x000fe40008000000 */
[----:B------:R-:W-:-:S06]  /*1bd0*/  ULOP3.LUT UR5, UR46, UR5, URZ, 0x3c, !UPT ;  /* 0x000000052e057292 */ /* 0x000fcc000f8e3c3f */
[----:B------:R-:W-:-:S07]  /*1be0*/  IMAD.U32 R6, RZ, RZ, UR5 ;  /* 0x00000005ff067e24 */ /* 0x000fce000f8e00ff */
.L_x_31:
[----:B------:R-:W-:Y:S05]  /*1bf0*/  @!P0 BRA `(.L_x_25) ;  /* 0x0000000000048947 */ /* 0x000fea0003800000 */
[----:B------:R-:W-:Y:S01]  /*1c00*/  BPT.TRAP 0x1 ;  /* 0x000000040000795c */ /* 0x000fe20000300000 */
.L_x_25:
[----:B------:R-:W-:Y:S01]  /*1c10*/  ULEA UR4, UR8, UR42, 0x3 ;  /* 0x0000002a08047291 */ /* 0x000fe2000f8e183f */
[----:B------:R-:W-:-:S08]  /*1c20*/  SHF.L.U32 R4, R6, 0x1f, RZ ;  /* 0x0000001f06047819 */ /* 0x000fd000000006ff */
[----:B------:R0:W1:Y:S01]  /*1c30*/  SYNCS.PHASECHK.TRANS64.TRYWAIT P1, [UR4], R4 ;  /* 0x00000004ff0075a7 */ /* 0x0000620008020144 */
[----:B------:R-:W-:Y:S05]  /*1c40*/  @!P0 BRA `(.L_x_26) ;  /* 0x0000000000048947 */ /* 0x000fea0003800000 */
[----:B------:R-:W-:Y:S01]  /*1c50*/  BPT.TRAP 0x1 ;  /* 0x000000040000795c */ /* 0x000fe20000300000 */
.L_x_26:
[----:B-1----:R-:W-:Y:S05]  /*1c60*/  @P1 BRA `(.L_x_27) ;  /* 0x0000000000081947 */ /* 0x002fea0003800000 */
[----:B------:R-:W1:Y:S02]  /*1c70*/  SYNCS.PHASECHK.TRANS64.TRYWAIT P1, [UR4], R4 ;  /* 0x00000004ff0075a7 */ /* 0x000e640008020144 */
[----:B-1----:R-:W-:Y:S05]  /*1c80*/  @!P1 BRA `(.L_x_28) ;  /* 0x0000004000689947 */ /* 0x002fea0003800000 */
.L_x_27:
[----:B------:R-:W-:Y:S01]  /*1c90*/  ULEA UR4, UR8, UR48, 0x8 ;  /* 0x0000003008047291 */ /* 0x000fe2000f8e403f */
[----:B------:R-:W-:Y:S01]  /*1ca0*/  WARPGROUP.ARRIVE ;  /* 0x00000000000079c5 */ /* 0x000fe20000000000 */
[----:B------:R-:W-:Y:S01]  /*1cb0*/  ULEA UR6, UR8, UR47, 0x8 ;  /* 0x0000002f08067291 */ /* 0x000fe2000f8e403f */
[----:B------:R-:W-:Y:S01]  /*1cc0*/  UMOV UR5, 0x80000020 ;  /* 0x8000002000057882 */ /* 0x000fe20000000000 */
[----:B------:R-:W-:-:S07]  /*1cd0*/  UMOV UR7, 0x80000020 ;  /* 0x8000002000077882 */ /* 0x000fce0000000000 */
[----:B------:R-:W-:Y:S01]  /*1ce0*/  HGMMA.64x64x16.F32.BF16 R24, gdesc[UR4], R24, gsb0 ;  /* 0x00e00000041879f0 */ /* 0x000fe20008001818 */
        /* <DEDUP_REMOVED lines=9> */
[----:B------:R-:W-:Y:S01]  /*1d80*/  BPT.TRAP 0x1 ;  /* 0x000000040000795c */ /* 0x000fe20000300000 */
.L_x_29:
[----:B------:R-:W-:Y:S01]  /*1d90*/  ISETP.NE.AND P1, PT, R23, RZ, PT ;  /* 0x000000ff1700720c */ /* 0x000fe20003f25270 */
[----:B------:R-:W-:-:S12]  /*1da0*/  UISETP.GT.U32.AND UP0, UPT, UR36, 0x1, UPT ;  /* 0x000000012400788c */ /* 0x000fd8000bf04070 */
[----:B01----:R-:W-:-:S05]  /*1db0*/  @P1 LEA R4, R3, UR42, 0x3 ;  /* 0x0000002a03041c11 */ /* 0x003fca000f8e18ff */
[----:B------:R-:W-:-:S05]  /*1dc0*/  @P1 VIADD R5, R4, 0x20 ;  /* 0x0000002004051836 */ /* 0x000fca0000000000 */
[----:B------:R-:W-:-:S04]  /*1dd0*/  @P1 PRMT R5, R22, 0x654, R5 ;  /* 0x0000065416051816 */ /* 0x000fc80000000005 */
[----:B------:R0:W-:Y:S01]  /*1de0*/  @P1 SYNCS.ARRIVE.TRANS64.RED.A1T0 RZ, [R5+URZ], RZ ;  /* 0x000000ff05ff19a7 */ /* 0x0001e2000810043f */
[----:B------:R-:W-:-:S13]  /*1df0*/  PLOP3.LUT P1, PT, PT, PT, UP0, 0x80, 0x0 ;  /* 0x000000000000781c */ /* 0x000fda0003f2f008 */
[----:B0-----:R-:W-:Y:S05]  /*1e00*/  @P1 BRA `(.L_x_30) ;  /* 0x0000000000041947 */ /* 0x001fea0003800000 */
[----:B------:R-:W-:Y:S01]  /*1e10*/  BPT.TRAP 0x1 ;  /* 0x000000040000795c */ /* 0x000fe20000300000 */
.L_x_30:
[----:B------:R-:W-:Y:S01]  /*1e20*/  UIADD3 UR8, UR8, 0x1, URZ ;  /* 0x0000000108087890 */ /* 0x000fe2000fffe03f */
[C---:B------:R-:W-:Y:S01]  /*1e30*/  ISETP.GT.AND P2, PT, R0.reuse, 0x1, PT ;  /* 0x000000010000780c */ /* 0x040fe20003f44270 */
[----:B------:R-:W-:Y:S02]  /*1e40*/  VIADD R3, R3, 0x1 ;  /* 0x0000000103037836 */ /* 0x000fe40000000000 */
[----:B------:R-:W-:Y:S01]  /*1e50*/  UISETP.NE.AND UP0, UPT, UR8, 0x4, UPT ;  /* 0x000000040800788c */ /* 0x000fe2000bf05270 */
[----:B------:R-:W-:Y:S02]  /*1e60*/  VIADD R0, R0, 0xffffffff ;  /* 0xffffffff00007836 */ /* 0x000fe40000000000 */
[C---:B------:R-:W-:Y:S01]  /*1e70*/  ISETP.NE.AND P1, PT, R3.reuse, 0x4, PT ;  /* 0x000000040300780c */ /* 0x040fe20003f25270 */
[----:B------:R-:W-:Y:S02]  /*1e80*/  USEL UR4, URZ, 0x1, UP0 ;  /* 0x000000013f047887 */ /* 0x000fe40008000000 */
[----:B------:R-:W-:Y:S01]  /*1e90*/  USEL UR8, UR8, URZ, UP0 ;  /* 0x0000003f08087287 */ /* 0x000fe20008000000 */
[----:B------:R-:W-:-:S03]  /*1ea0*/  SEL R3, R3, RZ, P1 ;  /* 0x000000ff03037207 */ /* 0x000fc60000800000 */
[----:B------:R-:W-:Y:S01]  /*1eb0*/  LOP3.LUT R6, R6, UR4, RZ, 0x3c, !PT ;  /* 0x0000000406067c12 */ /* 0x000fe2000f8e3cff */
[----:B------:R-:W-:Y:S07]  /*1ec0*/  @P2 BRA `(.L_x_31) ;  /* 0xfffffffc00482947 */ /* 0x000fee000383ffff */
.L_x_24:
[----:B------:R-:W0:Y:S01]  /*1ed0*/  LDC R0, c[0x0][0x28c] ;  /* 0x0000a300ff007b82 */ /* 0x000e220000000800 */
[----:B------:R1:W-:Y:S01]  /*1ee0*/  SYNCS.ARRIVE.TRANS64.A1T0 RZ, [R62+UR44], RZ ;  /* 0x000000ff3eff79a7 */ /* 0x0003e2000810002c */
[----:B0-----:R-:W-:-:S13]  /*1ef0*/  ISETP.GE.AND P1, PT, R0, 0x1, PT ;  /* 0x000000010000780c */ /* 0x001fda0003f26270 */
[----:B-1----:R-:W-:Y:S05]  /*1f00*/  @!P1 BRA `(.L_x_32) ;  /* 0x0000000000409947 */ /* 0x002fea0003800000 */
[----:B------:R-:W-:Y:S05]  /*1f10*/  @!P0 BRA `(.L_x_33) ;  /* 0x0000000000048947 */ /* 0x000fea0003800000 */
[----:B------:R-:W-:Y:S01]  /*1f20*/  BPT.TRAP 0x1 ;  /* 0x000000040000795c */ /* 0x000fe20000300000 */
.L_x_33:
[----:B------:R-:W-:Y:S01]  /*1f30*/  ISETP.NE.AND P0, PT, R23, RZ, PT ;  /* 0x000000ff1700720c */ /* 0x000fe20003f05270 */
[----:B------:R-:W-:-:S12]  /*1f40*/  IMAD.U32 R3, RZ, RZ, UR42 ;  /* 0x0000002aff037e24 */ /* 0x000fd8000f8e00ff */
[----:B------:R-:W-:-:S05]  /*1f50*/  VOTEU.ANY UP0, P0 ;  /* 0x00000000003f7886 */ /* 0x000fca0000000100 */
[----:B------:R-:W-:Y:S02]  /*1f60*/  @UP0 UIADD3 UR4, UR45, UR43, URZ ;  /* 0x0000002b2d040290 */ /* 0x000fe4000fffe03f */
[----:B------:R-:W-:-:S04]  /*1f70*/  UISETP.GT.U32.AND UP0, UPT, UR36, 0x1, UPT ;  /* 0x000000012400788c */ /* 0x000fc8000bf04070 */
[----:B------:R-:W-:-:S04]  /*1f80*/  IMAD.U32 R0, RZ, RZ, UR4 ;  /* 0x00000004ff007e24 */ /* 0x000fc8000f8e00ff */
[----:B------:R-:W-:-:S05]  /*1f90*/  @P0 IMAD.SHL.U32 R0, R0, 0x8, RZ ;  /* 0x0000000800000824 */ /* 0x000fca00078e00ff */
[----:B------:R-:W-:-:S04]  /*1fa0*/  @P0 LOP3.LUT R0, R0, 0x18, RZ, 0xc0, !PT ;  /* 0x0000001800000812 */ /* 0x000fc800078ec0ff */
[----:B------:R-:W-:-:S04]  /*1fb0*/  @P0 IADD3 R3, R3, 0x20, R0 ;  /* 0x0000002003030810 */ /* 0x000fc80007ffe000 */
[----:B------:R-:W-:-:S04]  /*1fc0*/  @P0 PRMT R3, R22, 0x654, R3 ;  /* 0x0000065416030816 */ /* 0x000fc80000000003 */
[----:B------:R0:W-:Y:S01]  /*1fd0*/  @P0 SYNCS.ARRIVE.TRANS64.RED.A1T0 RZ, [R3+URZ], RZ ;  /* 0x000000ff03ff09a7 */ /* 0x0001e2000810043f */
[----:B------:R-:W-:-:S13]  /*1fe0*/  PLOP3.LUT P0, PT, PT, PT, UP0, 0x80, 0x0 ;  /* 0x000000000000781c */ /* 0x000fda0003f0f008 */
[----:B0-----:R-:W-:Y:S05]  /*1ff0*/  @P0 BRA `(.L_x_32) ;  /* 0x0000000000040947 */ /* 0x001fea0003800000 */
[----:B------:R-:W-:Y:S01]  /*2000*/  BPT.TRAP 0x1 ;  /* 0x000000040000795c */ /* 0x000fe20000300000 */
.L_x_32:
[----:B------:R-:W-:Y:S01]  /*2010*/  SHF.L.U32 R0, R70, 0x1f, RZ ;  /* 0x0000001f46007819 */ /* 0x000fe200000006ff */
[----:B------:R-:W-:Y:S01]  /*2020*/  UIADD3 UR43, UR41, UR43, URZ ;  /* 0x0000002b292b7290 */ /* 0x000fe2000fffe03f */
[----:B------:R-:W0:Y:S01]  /*2030*/  LDC R7, c[0x0][0x288] ;  /* 0x0000a200ff077b82 */ /* 0x000e220000000800 */
[----:B------:R-:W-:Y:S02]  /*2040*/  IMAD.SHL.U32 R8, R60, 0x2, RZ ;  /* 0x000000023c087824 */ /* 0x000fe400078e00ff */
[----:B------:R-:W-:Y:S02]  /*2050*/  USHF.R.U32.HI UR4, URZ, 0x2, UR43 ;  /* 0x000000023f047899 */ /* 0x000fe4000801162b */
[----:B------:R-:W-:Y:S01]  /*2060*/  UISETP.GT.U32.AND UP0, UPT, UR43, 0x3, UPT ;  /* 0x000000032b00788c */ /* 0x000fe2000bf04070 */
[----:B------:R-:W-:Y:S01]  /*2070*/  SHF.R.S32.HI R9, RZ, 0x1f, R8 ;  /* 0x0000001fff097819 */ /* 0x000fe20000011408 */
[----:B------:R-:W-:Y:S01]  /*2080*/  ULOP3.LUT UR4, UR4, 0x1, URZ, 0xc0, !UPT ;  /* 0x0000000104047892 */ /* 0x000fe2000f8ec03f */
[----:B------:R-:W1:Y:S01]  /*2090*/  SYNCS.PHASECHK.TRANS64.TRYWAIT P0, [R61+UR49+0x10], R0 ;  /* 0x000010003d0075a7 */ /* 0x000e620008000171 */
[----:B------:R-:W-:-:S02]  /*20a0*/  UISETP.LT.U32.AND UP0, UPT, UR41, 0x4, UP0 ;  /* 0x000000042900788c */ /* 0x000fc40008701070 */
[----:B------:R-:W-:Y:S02]  /*20b0*/  UISETP.NE.U32.AND UP1, UPT, UR4, 0x1, UPT ;  /* 0x000000010400788c */ /* 0x000fe4000bf25070 */
[----:B------:R-:W-:Y:S02]  /*20c0*/  USEL UR5, URZ, 0x1, !UP0 ;  /* 0x000000013f057887 */ /* 0x000fe4000c000000 */
[----:B------:R-:W-:Y:S02]  /*20d0*/  UISETP.GT.U32.AND UP1, UPT, UR41, 0x3, !UP1 ;  /* 0x000000032900788c */ /* 0x000fe4000cf24070 */
[----:B------:R-:W-:Y:S02]  /*20e0*/  ULOP3.LUT UR43, UR43, 0x3, URZ, 0xc0, !UPT ;  /* 0x000000032b2b7892 */ /* 0x000fe4000f8ec03f */
[----:B------:R-:W-:-:S04]  /*20f0*/  USEL UR4, URZ, 0x1, !UP1 ;  /* 0x000000013f047887 */ /* 0x000fc8000c800000 */
[----:B------:R-:W-:Y:S01]  /*2100*/  ULOP3.LUT UR46, UR4, UR46, UR5, 0x96, !UPT ;  /* 0x0000002e042e7292 */ /* 0x000fe2000f8e9605 */
[----:B01----:R-:W-:Y:S11]  /*2110*/  @!P0 BRA `(.L_x_34) ;  /* 0x0000003c005c8947 */ /* 0x003ff60003800000 */
.L_x_124:
[----:B0-----:R-:W-:Y:S01]  /*2120*/  IMAD.SHL.U32 R0, R18, 0x40, RZ ;  /* 0x0000004012007824 */ /* 0x001fe200078e00ff */
[----:B------:R-:W-:Y:S01]  /*2130*/  ULDC UR6, c[0x0][0x284] ;  /* 0x0000a10000067ab9 */ /* 0x000fe20000000800 */
[----:B------:R-:W-:Y:S01]  /*2140*/  IMAD.SHL.U32 R14, R2, 0x40, RZ ;  /* 0x00000040020e7824 */ /* 0x000fe200078e00ff */
[----:B------:R-:W-:Y:S01]  /*2150*/  SHF.R.S32.HI R11, RZ, 0x1f, R19 ;  /* 0x0000001fff0b7819 */ /* 0x000fe20000011413 */
[----:B------:R-:W-:Y:S01]  /*2160*/  ULDC.64 UR4, c[0x0][0x5d0] ;  /* 0x0001740000047ab9 */ /* 0x000fe20000000a00 */
[----:B------:R-:W-:Y:S01]  /*2170*/  ISETP.GE.AND P0, PT, R0, UR6, PT ;  /* 0x0000000600007c0c */ /* 0x000fe2000bf06270 */
[----:B------:R-:W-:Y:S01]  /*2180*/  IMAD.WIDE.U32 R2, R19, UR4, R8 ;  /* 0x0000000413027c25 */ /* 0x000fe2000f8e0008 */
[----:B------:R-:W-:Y:S02]  /*2190*/  SHF.R.S32.HI R15, RZ, 0x1f, R14 ;  /* 0x0000001fff0f7819 */ /* 0x000fe4000001140e */
[----:B------:R-:W-:Y:S01]  /*21a0*/  ISETP.GE.OR P0, PT, R14, R7, P0 ;  /* 0x000000070e00720c */ /* 0x000fe20000706670 */
[----:B------:R-:W-:-:S04]  /*21b0*/  IMAD R4, R11, UR4, RZ ;  /* 0x000000040b047c24 */ /* 0x000fc8000f8e02ff */
[----:B------:R-:W-:Y:S01]  /*21c0*/  IMAD R5, R19, UR5, R4 ;  /* 0x0000000513057c24 */ /* 0x000fe2000f8e0204 */
[----:B------:R-:W-:-:S04]  /*21d0*/  IADD3 R4, P1, R14, R2, RZ ;  /* 0x000000020e047210 */ /* 0x000fc80007f3e0ff */
[----:B------:R-:W-:-:S03]  /*21e0*/  IADD3.X R5, R15, R3, R5, P1, !PT ;  /* 0x000000030f057210 */ /* 0x000fc60000ffe405 */
[----:B------:R-:W-:Y:S06]  /*21f0*/  @P0 BRA `(.L_x_35) ;  /* 0x0000002000c40947 */ /* 0x000fec0003800000 */
[----:B------:R-:W0:Y:S01]  /*2200*/  LDC.64 R72, c[0x0][0x5c8] ;  /* 0x00017200ff487b82 */ /* 0x000e220000000a00 */
[----:B-----5:R-:W-:Y:S01]  /*2210*/  FSETP.NEU.AND P0, PT, R57, RZ, PT ;  /* 0x000000ff3900720b */ /* 0x020fe20003f0d000 */
[----:B------:R-:W-:Y:S01]  /*2220*/  IMAD R3, R60, -0x2, R7 ;  /* 0xfffffffe3c037824 */ /* 0x000fe200078e0207 */
[----:B------:R-:W-:Y:S01]  /*2230*/  BSSY B0, `(.L_x_35) ;  /* 0x000022d000007945 */ /* 0x000fe20003800000 */
[----:B------:R-:W-:-:S04]  /*2240*/  IMAD.WIDE R66, R18, 0x40, R58 ;  /* 0x0000004012427825 */ /* 0x000fc800078e023a */
[----:B------:R-:W-:Y:S02]  /*2250*/  IMAD.IADD R2, R3, 0x1, -R14 ;  /* 0x0000000103027824 */ /* 0x000fe400078e0a0e */
[----:B------:R-:W-:-:S03]  /*2260*/  IMAD.IADD R0, R65, 0x1, -R0 ;  /* 0x0000000141007824 */ /* 0x000fc600078e0a00 */
[----:B------:R-:W-:-:S04]  /*2270*/  ISETP.GT.AND P2, PT, R2, RZ, PT ;  /* 0x000000ff0200720c */ /* 0x000fc80003f44270 */
[----:B------:R-:W-:Y:S01]  /*2280*/  ISETP.GT.AND P1, PT, R0, RZ, P2 ;  /* 0x000000ff0000720c */ /* 0x000fe20001724270 */
[-C--:B0-----:R-:W-:Y:S02]  /*2290*/  IMAD R3, R67, R72.reuse, RZ ;  /* 0x0000004843037224 */ /* 0x081fe400078e02ff */
[----:B------:R-:W-:-:S04]  /*22a0*/  IMAD.WIDE.U32 R68, R66, R72, R4 ;  /* 0x0000004842447225 */ /* 0x000fc800078e0004 */
[----:B------:R-:W-:-:S04]  /*22b0*/  IMAD R3, R66, R73, R3 ;  /* 0x0000004942037224 */ /* 0x000fc800078e0203 */
[----:B------:R-:W-:Y:S01]  /*22c0*/  IMAD.IADD R7, R69, 0x1, R3 ;  /* 0x0000000145077824 */ /* 0x000fe200078e0203 */
[----:B------:R-:W-:Y:S06]  /*22d0*/  @!P0 BRA `(.L_x_36) ;  /* 0x0000001400f08947 */ /* 0x000fec0003800000 */
[----:B------:R-:W0:Y:S01]  /*22e0*/  LDC.64 R74, c[0x0][0x5b8] ;  /* 0x00016e00ff4a7b82 */ /* 0x000e220000000a00 */
[----:B------:R-:W-:-:S07]  /*22f0*/  ULDC.64 UR4, c[0x0][0x5c0] ;  /* 0x0001700000047ab9 */ /* 0x000fce0000000a00 */
[----:B------:R-:W1:Y:S08]  /*2300*/  LDC.64 R76, c[0x0][0x5b0] ;  /* 0x00016c00ff4c7b82 */ /* 0x000e700000000a00 */
[----:B------:R-:W2:Y:S01]  /*2310*/  LDC.64 R78, c[0x0][0x5a8] ;  /* 0x00016a00ff4e7b82 */ /* 0x000ea20000000a00 */
[-C--:B0-----:R-:W-:Y:S02]  /*2320*/  IMAD R6, R11, R74.reuse, RZ ;  /* 0x0000004a0b067224 */ /* 0x081fe400078e02ff */
[----:B------:R-:W-:-:S04]  /*2330*/  IMAD.WIDE.U32 R4, R19, R74, R8 ;  /* 0x0000004a13047225 */ /* 0x000fc800078e0008 */
[----:B------:R-:W-:Y:S01]  /*2340*/  IMAD R69, R19, R75, R6 ;  /* 0x0000004b13457224 */ /* 0x000fe200078e0206 */
[----:B------:R-:W-:Y:S01]  /*2350*/  IADD3 R10, P0, R14, R4, RZ ;  /* 0x000000040e0a7210 */ /* 0x000fe20007f1e0ff */
[----:B-1----:R-:W-:-:S03]  /*2360*/  IMAD R3, R67, R76, RZ ;  /* 0x0000004c43037224 */ /* 0x002fc600078e02ff */
[----:B------:R-:W-:Y:S01]  /*2370*/  IADD3.X R11, R15, R5, R69, P0, !PT ;  /* 0x000000050f0b7210 */ /* 0x000fe200007fe445 */
[C---:B------:R-:W-:Y:S02]  /*2380*/  IMAD R71, R66.reuse, R77, R3 ;  /* 0x0000004d42477224 */ /* 0x040fe400078e0203 */
[----:B------:R-:W-:-:S04]  /*2390*/  IMAD.WIDE.U32 R4, R66, R76, R10 ;  /* 0x0000004c42047225 */ /* 0x000fc800078e000a */
[----:B------:R-:W-:Y:S01]  /*23a0*/  IMAD.IADD R3, R5, 0x1, R71 ;  /* 0x0000000105037824 */ /* 0x000fe200078e0247 */
[----:B--2---:R-:W-:-:S04]  /*23b0*/  LEA R12, P0, R4, R78, 0x1 ;  /* 0x0000004e040c7211 */ /* 0x004fc800078008ff */
[----:B------:R-:W-:-:S05]  /*23c0*/  LEA.HI.X R13, R4, R79, R3, 0x1, P0 ;  /* 0x0000004f040d7211 */ /* 0x000fca00000f0c03 */
[----:B------:R-:W2:Y:S01]  /*23d0*/  @P1 LDG.E.LTC128B.U16 R3, desc[UR52][R12.64] ;  /* 0x000000340c031981 */ /* 0x000ea2000c1e1520 */
[----:B------:R-:W-:Y:S01]  /*23e0*/  IMAD.WIDE.U32 R4, R66, R76, R14 ;  /* 0x0000004c42047225 */ /* 0x000fe200078e000e */
[----:B------:R-:W-:Y:S02]  /*23f0*/  BSSY B1, `(.L_x_37) ;  /* 0x0000015000017945 */ /* 0x000fe40003800000 */
[----:B------:R-:W-:-:S04]  /*2400*/  IADD3 R20, P0, R8, R4, RZ ;  /* 0x0000000408147210 */ /* 0x000fc80007f1e0ff */
[----:B------:R-:W-:Y:S02]  /*2410*/  IADD3.X R21, R9, R71, R5, P0, !PT ;  /* 0x0000004709157210 */ /* 0x000fe400007fe405 */
[----:B------:R-:W-:Y:S01]  /*2420*/  LEA R6, P0, R68, UR4, 0x1 ;  /* 0x0000000444067c11 */ /* 0x000fe2000f8008ff */
[----:B------:R-:W-:-:S03]  /*2430*/  IMAD.WIDE.U32 R20, R19, R74, R20 ;  /* 0x0000004a13147225 */ /* 0x000fc600078e0014 */
[----:B------:R-:W-:Y:S02]  /*2440*/  LEA.HI.X R7, R68, UR5, R7, 0x1, P0 ;  /* 0x0000000544077c11 */ /* 0x000fe400080f0c07 */
[----:B------:R-:W-:-:S04]  /*2450*/  ISETP.GT.AND P0, PT, R2, 0x1, PT ;  /* 0x000000010200780c */ /* 0x000fc80003f04270 */
[----:B------:R-:W-:Y:S01]  /*2460*/  ISETP.GT.AND P3, PT, R0, RZ, P0 ;  /* 0x000000ff0000720c */ /* 0x000fe20000764270 */
[----:B--2---:R-:W-:-:S04]  /*2470*/  IMAD.U32 R4, R3, 0x10000, RZ ;  /* 0x0001000003047824 */ /* 0x004fc800078e00ff */
[----:B------:R-:W-:Y:S01]  /*2480*/  FMUL R5, R4, R57 ;  /* 0x0000003904057220 */ /* 0x000fe20000400000 */
[----:B------:R-:W-:-:S03]  /*2490*/  LEA R4, P4, R20, R78, 0x1 ;  /* 0x0000004e14047211 */ /* 0x000fc600078808ff */
[----:B------:R-:W-:-:S05]  /*24a0*/  FFMA R5, R24, R56, R5 ;  /* 0x0000003818057223 */ /* 0x000fca0000000005 */
[----:B------:R-:W-:Y:S01]  /*24b0*/  F2FP.BF16.F32.PACK_AB R12, RZ, R5 ;  /* 0x00000005ff0c723e */ /* 0x000fe200000010ff */
[----:B------:R-:W-:-:S03]  /*24c0*/  IMAD.IADD R5, R69, 0x1, R21 ;  /* 0x0000000145057824 */ /* 0x000fc600078e0215 */
[----:B------:R-:W-:Y:S01]  /*24d0*/  PRMT R13, R12, 0x7610, R13 ;  /* 0x000076100c0d7816 */ /* 0x000fe2000000000d */
[----:B------:R-:W-:Y:S01]  /*24e0*/  IMAD.SHL.U32 R12, R76, 0x8, RZ ;  /* 0x000000084c0c7824 */ /* 0x000fe200078e00ff */
[----:B------:R-:W-:-:S03]  /*24f0*/  LEA.HI.X R5, R20, R79, R5, 0x1, P4 ;  /* 0x0000004f14057211 */ /* 0x000fc600020f0c05 */
[----:B------:R0:W-:Y:S02]  /*2500*/  @P1 STG.E.U16 desc[UR52][R6.64], R13 ;  /* 0x0000000d06001986 */ /* 0x0001e4000c101534 */
[----:B0-----:R-:W-:Y:S01]  /*2510*/  SHF.L.U64.HI R13, R76, 0x3, R77 ;  /* 0x000000034c0d7819 */ /* 0x001fe2000001024d */
[----:B------:R-:W-:Y:S06]  /*2520*/  @!P3 BRA `(.L_x_38) ;  /* 0x000000000004b947 */ /* 0x000fec0003800000 */
[----:B------:R0:W5:Y:S02]  /*2530*/  LDG.E.LTC128B.U16 R3, desc[UR52][R4.64+0x2] ;  /* 0x0000023404037981 */ /* 0x000164000c1e1520 */
.L_x_38:
[----:B------:R-:W-:Y:S05]  /*2540*/  BSYNC B1 ;  /* 0x0000000000017941 */ /* 0x000fea0003800000 */
.L_x_37:
[----:B-----5:R-:W-:Y:S01]  /*2550*/  IMAD.U32 R18, R3, 0x10000, RZ ;  /* 0x0001000003127824 */ /* 0x020fe200078e00ff */
[----:B------:R-:W-:Y:S01]  /*2560*/  ISETP.GT.AND P2, PT, R0, 0x8, P2 ;  /* 0x000000080000780c */ /* 0x000fe20001744270 */
[----:B------:R-:W-:-:S04]  /*2570*/  IMAD.WIDE.U32 R66, R66, R76, R12 ;  /* 0x0000004c42427225 */ /* 0x000fc800078e000c */
[----:B------:R-:W-:Y:S01]  /*2580*/  FMUL R18, R18, R57 ;  /* 0x0000003912127220 */ /* 0x000fe20000400000 */
[----:B------:R-:W-:Y:S01]  /*2590*/  IMAD.IADD R71, R71, 0x1, R67 ;  /* 0x0000000147477824 */ /* 0x000fe200078e0243 */
[----:B------:R-:W-:Y:S02]  /*25a0*/  IADD3 R10, P1, R10, R66, RZ ;  /* 0x000000420a0a7210 */ /* 0x000fe40007f3e0ff */
[----:B------:R-:W-:-:S03]  /*25b0*/  FFMA R18, R25, R56, R18 ;  /* 0x0000003819127223 */ /* 0x000fc60000000012 */
[----:B------:R-:W-:Y:S02]  /*25c0*/  IMAD.X R11, R71, 0x1, R11, P1 ;  /* 0x00000001470b7824 */ /* 0x000fe400008e060b */
[----:B------:R-:W-:Y:S02]  /*25d0*/  F2FP.BF16.F32.PACK_AB R18, RZ, R18 ;  /* 0x00000012ff12723e */ /* 0x000fe400000010ff */
[----:B------:R-:W-:Y:S02]  /*25e0*/  LEA R12, P1, R10, R78, 0x1 ;  /* 0x0000004e0a0c7211 */ /* 0x000fe400078208ff */
[----:B------:R-:W-:Y:S02]  /*25f0*/  PRMT R20, R18, 0x7610, R20 ;  /* 0x0000761012147816 */ /* 0x000fe40000000014 */
[----:B------:R-:W-:Y:S02]  /*2600*/  PRMT R18, R3, 0x7610, R18 ;  /* 0x0000761003127816 */ /* 0x000fe40000000012 */
[----:B------:R-:W-:Y:S01]  /*2610*/  LEA.HI.X R13, R10, R79, R11, 0x1, P1 ;  /* 0x0000004f0a0d7211 */ /* 0x000fe200008f0c0b */
[----:B------:R1:W-:Y:S04]  /*2620*/  @P3 STG.E.U16 desc[UR52][R6.64+0x2], R20 ;  /* 0x0000021406003986 */ /* 0x0003e8000c101534 */
[----:B------:R-:W2:Y:S01]  /*2630*/  @P2 LDG.E.LTC128B.U16 R18, desc[UR52][R12.64] ;  /* 0x000000340c122981 */ /* 0x000ea2000c1e1520 */
[----:B------:R-:W-:Y:S01]  /*2640*/  IADD3 R14, P1, P3, R8, R66, R14 ;  /* 0x00000042080e7210 */ /* 0x000fe20007b3e00e */
[----:B------:R-:W-:Y:S01]  /*2650*/  BSSY B1, `(.L_x_39) ;  /* 0x0000011000017945 */ /* 0x000fe20003800000 */
[----:B------:R-:W-:-:S02]  /*2660*/  SHF.L.U64.HI R11, R72, 0x4, R73 ;  /* 0x00000004480b7819 */ /* 0x000fc40000010249 */
[----:B------:R-:W-:Y:S02]  /*2670*/  IADD3.X R15, R9, R71, R15, P1, P3 ;  /* 0x00000047090f7210 */ /* 0x000fe40000fe640f */
[----:B------:R-:W-:Y:S02]  /*2680*/  LEA R10, P1, R72, R6, 0x4 ;  /* 0x00000006480a7211 */ /* 0x000fe400078220ff */
[----:B------:R-:W-:Y:S01]  /*2690*/  ISETP.GT.AND P0, PT, R0, 0x8, P0 ;  /* 0x000000080000780c */ /* 0x000fe20000704270 */
[----:B------:R-:W-:-:S04]  /*26a0*/  IMAD.WIDE.U32 R14, R19, R74, R14 ;  /* 0x0000004a130e7225 */ /* 0x000fc800078e000e */
[----:B------:R-:W-:Y:S02]  /*26b0*/  IMAD.X R11, R11, 0x1, R7, P1 ;  /* 0x000000010b0b7824 */ /* 0x000fe400008e0607 */
[----:B------:R-:W-:Y:S02]  /*26c0*/  IMAD.IADD R9, R69, 0x1, R15 ;  /* 0x0000000145097824 */ /* 0x000fe400078e020f */
[----:B--2---:R-:W-:-:S04]  /*26d0*/  IMAD.U32 R8, R18, 0x10000, RZ ;  /* 0x0001000012087824 */ /* 0x004fc800078e00ff */
[----:B------:R-:W-:Y:S01]  /*26e0*/  FMUL R3, R8, R57 ;  /* 0x0000003908037220 */ /* 0x000fe20000400000 */
[----:B------:R-:W-:-:S03]  /*26f0*/  LEA R8, P3, R14, R78, 0x1 ;  /* 0x0000004e0e087211 */ /* 0x000fc600078608ff */
[----:B------:R-:W-:Y:S01]  /*2700*/  FFMA R3, R26, R56, R3 ;  /* 0x000000381a037223 */ /* 0x000fe20000000003 */
[----:B------:R-:W-:-:S04]  /*2710*/  LEA.HI.X R9, R14, R79, R9, 0x1, P3 ;  /* 0x0000004f0e097211 */ /* 0x000fc800018f0c09 */
[----:B------:R-:W-:-:S05]  /*2720*/  F2FP.BF16.F32.PACK_AB R3, RZ, R3 ;  /* 0x00000003ff03723e */ /* 0x000fca00000010ff */
[----:B------:R1:W-:Y:S01]  /*2730*/  @P2 STG.E.U16 desc[UR52][R10.64], R3 ;  /* 0x000000030a002986 */ /* 0x0003e2000c101534 */
[----:B------:R-:W-:Y:S05]  /*2740*/  @!P0 BRA `(.L_x_40) ;  /* 0x0000000000048947 */ /* 0x000fea0003800000 */
[----:B------:R2:W5:Y:S02]  /*2750*/  LDG.E.LTC128B.U16 R18, desc[UR52][R8.64+0x2] ;  /* 0x0000023408127981 */ /* 0x000564000c1e1520 */
.L_x_40:
[----:B------:R-:W-:Y:S05]  /*2760*/  BSYNC B1 ;  /* 0x0000000000017941 */ /* 0x000fea0003800000 */
.L_x_39:
[----:B-----5:R-:W-:Y:S01]  /*2770*/  IMAD.U32 R12, R18, 0x10000, RZ ;  /* 0x00010000120c7824 */ /* 0x020fe200078e00ff */
[----:B------:R-:W-:Y:S01]  /*2780*/  ISETP.GT.AND P1, PT, R2, 0x8, PT ;  /* 0x000000080200780c */ /* 0x000fe20003f24270 */
[----:B------:R-:W-:Y:S02]  /*2790*/  BSSY B1, `(.L_x_41) ;  /* 0x0000008000017945 */ /* 0x000fe40003800000 */
[----:B------:R-:W-:Y:S01]  /*27a0*/  FMUL R12, R12, R57 ;  /* 0x000000390c0c7220 */ /* 0x000fe20000400000 */
[----:B------:R-:W-:-:S03]  /*27b0*/  ISETP.GT.AND P2, PT, R0, RZ, P1 ;  /* 0x000000ff0000720c */ /* 0x000fc60000f44270 */
[----:B------:R-:W-:-:S05]  /*27c0*/  FFMA R12, R27, R56, R12 ;  /* 0x000000381b0c7223 */ /* 0x000fca000000000c */
[----:B------:R-:W-:-:S05]  /*27d0*/  F2FP.BF16.F32.PACK_AB R12, RZ, R12 ;  /* 0x0000000cff0c723e */ /* 0x000fca00000010ff */
[----:B------:R3:W-:Y:S01]  /*27e0*/  @P0 STG.E.U16 desc[UR52][R10.64+0x2], R12 ;  /* 0x0000020c0a000986 */ /* 0x0007e2000c101534 */
[----:B------:R-:W-:Y:S05]  /*27f0*/  @!P2 BRA `(.L_x_42) ;  /* 0x000000000004a947 */ /* 0x000fea0003800000 */
[----:B------:R4:W5:Y:S02]  /*2800*/  LDG.E.LTC128B.U16 R18, desc[UR52][R4.64+0x10] ;  /* 0x0000103404127981 */ /* 0x000964000c1e1520 */
.L_x_42:
[----:B------:R-:W-:Y:S05]  /*2810*/  BSYNC B1 ;  /* 0x0000000000017941 */ /* 0x000fea0003800000 */
.L_x_41:
[----:B---3-5:R-:W-:Y:S01]  /*2820*/  IMAD.U32 R12, R18, 0x10000, RZ ;  /* 0x00010000120c7824 */ /* 0x028fe200078e00ff */
[----:B------:R-:W-:Y:S01]  /*2830*/  ISETP.GT.AND P0, PT, R2, 0x9, PT ;  /* 0x000000090200780c */ /* 0x000fe20003f04270 */
[----:B------:R-:W-:Y:S02]  /*2840*/  BSSY B1, `(.L_x_43) ;  /* 0x0000008000017945 */ /* 0x000fe40003800000 */
[----:B-1----:R-:W-:Y:S01]  /*2850*/  FMUL R3, R12, R57 ;  /* 0x000000390c037220 */ /* 0x002fe20000400000 */
[----:B------:R-:W-:-:S03]  /*2860*/  ISETP.GT.AND P3, PT, R0, RZ, P0 ;  /* 0x000000ff0000720c */ /* 0x000fc60000764270 */
[----:B------:R-:W-:-:S05]  /*2870*/  FFMA R3, R28, R56, R3 ;  /* 0x000000381c037223 */ /* 0x000fca0000000003 */
[----:B------:R-:W-:-:S05]  /*2880*/  F2FP.BF16.F32.PACK_AB R3, RZ, R3 ;  /* 0x00000003ff03723e */ /* 0x000fca00000010ff */
[----:B------:R1:W-:Y:S01]  /*2890*/  @P2 STG.E.U16 desc[UR52][R6.64+0x10], R3 ;  /* 0x0000100306002986 */ /* 0x0003e2000c101534 */
[----:B------:R-:W-:Y:S05]  /*28a0*/  @!P3 BRA `(.L_x_44) ;  /* 0x000000000004b947 */ /* 0x000fea0003800000 */
[----:B------:R3:W5:Y:S02]  /*28b0*/  LDG.E.LTC128B.U16 R18, desc[UR52][R4.64+0x12] ;  /* 0x0000123404127981 */ /* 0x000764000c1e1520 */
.L_x_44:
[----:B------:R-:W-:Y:S05]  /*28c0*/  BSYNC B1 ;  /* 0x0000000000017941 */ /* 0x000fea0003800000 */
.L_x_43:
[----:B-----5:R-:W-:Y:S01]  /*28d0*/  IMAD.U32 R12, R18, 0x10000, RZ ;  /* 0x00010000120c7824 */ /* 0x020fe200078e00ff */
[----:B------:R-:W-:Y:S01]  /*28e0*/  ISETP.GT.AND P1, PT, R0, 0x8, P1 ;  /* 0x000000080000780c */ /* 0x000fe20000f24270 */
[----:B------:R-:W-:Y:S02]  /*28f0*/  BSSY B1, `(.L_x_45) ;  /* 0x0000007000017945 */ /* 0x000fe40003800000 */
[----:B------:R-:W-:-:S04]  /*2900*/  FMUL R12, R12, R57 ;  /* 0x000000390c0c7220 */ /* 0x000fc80000400000 */
[----:B------:R-:W-:-:S05]  /*2910*/  FFMA R12, R29, R56, R12 ;  /* 0x000000381d0c7223 */ /* 0x000fca000000000c */
[----:B------:R-:W-:-:S05]  /*2920*/  F2FP.BF16.F32.PACK_AB R12, RZ, R12 ;  /* 0x0000000cff0c723e */ /* 0x000fca00000010ff */
[----:B------:R0:W-:Y:S01]  /*2930*/  @P3 STG.E.U16 desc[UR52][R6.64+0x12], R12 ;  /* 0x0000120c06003986 */ /* 0x0001e2000c101534 */
[----:B------:R-:W-:Y:S05]  /*2940*/  @!P1 BRA `(.L_x_46) ;  /* 0x0000000000049947 */ /* 0x000fea0003800000 */
[----:B------:R0:W5:Y:S02]  /*2950*/  LDG.E.LTC128B.U16 R18, desc[UR52][R8.64+0x10] ;  /* 0x0000103408127981 */ /* 0x000164000c1e1520 */
.L_x_46:
[----:B------:R-:W-:Y:S05]  /*2960*/  BSYNC B1 ;  /* 0x0000000000017941 */ /* 0x000fea0003800000 */
.L_x_45:
[----:B0----5:R-:W-:Y:S01]  /*2970*/  IMAD.U32 R12, R18, 0x10000, RZ ;  /* 0x00010000120c7824 */ /* 0x021fe200078e00ff */
[----:B------:R-:W-:Y:S01]  /*2980*/  ISETP.GT.AND P0, PT, R0, 0x8, P0 ;  /* 0x000000080000780c */ /* 0x000fe20000704270 */
[----:B------:R-:W-:Y:S02]  /*2990*/  BSSY B1, `(.L_x_47) ;  /* 0x0000007000017945 */ /* 0x000fe40003800000 */
[----:B-1----:R-:W-:-:S04]  /*29a0*/  FMUL R3, R12, R57 ;  /* 0x000000390c037220 */ /* 0x002fc80000400000 */
[----:B------:R-:W-:-:S05]  /*29b0*/  FFMA R3, R30, R56, R3 ;  /* 0x000000381e037223 */ /* 0x000fca0000000003 */
[----:B------:R-:W-:-:S05]  /*29c0*/  F2FP.BF16.F32.PACK_AB R3, RZ, R3 ;  /* 0x00000003ff03723e */ /* 0x000fca00000010ff */
[----:B------:R0:W-:Y:S01]  /*29d0*/  @P1 STG.E.U16 desc[UR52][R10.64+0x10], R3 ;  /* 0x000010030a001986 */ /* 0x0001e2000c101534 */
[----:B------:R-:W-:Y:S05]  /*29e0*/  @!P0 BRA `(.L_x_48) ;  /* 0x0000000000048947 */ /* 0x000fea0003800000 */
[----:B------:R1:W5:Y:S02]  /*29f0*/  LDG.E.LTC128B.U16 R18, desc[UR52][R8.64+0x12] ;  /* 0x0000123408127981 */ /* 0x000364000c1e1520 */
.L_x_48:
[----:B------:R-:W-:Y:S05]  /*2a00*/  BSYNC B1 ;  /* 0x0000000000017941 */ /* 0x000fea0003800000 */
.L_x_47:
        /* <DEDUP_REMOVED lines=10> */
.L_x_50:
[----:B------:R-:W-:Y:S05]  /*2ab0*/  BSYNC B1 ;  /* 0x0000000000017941 */ /* 0x000fea0003800000 */
.L_x_49:
[----:B0----5:R-:W-:Y:S01]  /*2ac0*/  IMAD.U32 R12, R18, 0x10000, RZ ;  /* 0x00010000120c7824 */ /* 0x021fe200078e00ff */
        /* <DEDUP_REMOVED lines=9> */
.L_x_52:
[----:B------:R-:W-:Y:S05]  /*2b60*/  BSYNC B1 ;  /* 0x0000000000017941 */ /* 0x000fea0003800000 */
.L_x_51:
        /* <DEDUP_REMOVED lines=9> */
.L_x_54:
[----:B------:R-:W-:Y:S05]  /*2c00*/  BSYNC B1 ;  /* 0x0000000000017941 */ /* 0x000fea0003800000 */
.L_x_53:
[----:B0----5:R-:W-:Y:S01]  /*2c10*/  IMAD.U32 R12, R18, 0x10000, RZ ;  /* 0x00010000120c7824 */ /* 0x021fe200078e00ff */
        /* <DEDUP_REMOVED lines=8> */
.L_x_56:
[----:B------:R-:W-:Y:S05]  /*2ca0*/  BSYNC B1 ;  /* 0x0000000000017941 */ /* 0x000fea0003800000 */
.L_x_55:
        /* <DEDUP_REMOVED lines=10> */
.L_x_58:
[----:B------:R-:W-:Y:S05]  /*2d50*/  BSYNC B1 ;  /* 0x0000000000017941 */ /* 0x000fea0003800000 */
.L_x_57:
        /* <DEDUP_REMOVED lines=10> */
.L_x_60:
[----:B------:R-:W-:Y:S05]  /*2e00*/  BSYNC B1 ;  /* 0x0000000000017941 */ /* 0x000fea0003800000 */
.L_x_59:
        /* <DEDUP_REMOVED lines=9> */
.L_x_62:
[----:B------:R-:W-:Y:S05]  /*2ea0*/  BSYNC B1 ;  /* 0x0000000000017941 */ /* 0x000fea0003800000 */
.L_x_61:
        /* <DEDUP_REMOVED lines=9> */
.L_x_64:
[----:B------:R-:W-:Y:S05]  /*2f40*/  BSYNC B1 ;  /* 0x0000000000017941 */ /* 0x000fea0003800000 */
.L_x_63:
        /* <DEDUP_REMOVED lines=10> */
.L_x_66:
[----:B------:R-:W-:Y:S05]  /*2ff0*/  BSYNC B1 ;  /* 0x0000000000017941 */ /* 0x000fea0003800000 */
.L_x_65:
        /* <DEDUP_REMOVED lines=10> */
.L_x_68:
[----:B------:R-:W-:Y:S05]  /*30a0*/  BSYNC B1 ;  /* 0x0000000000017941 */ /* 0x000fea0003800000 */
.L_x_67:
        /* <DEDUP_REMOVED lines=9> */
.L_x_70:
[----:B------:R-:W-:Y:S05]  /*3140*/  BSYNC B1 ;  /* 0x0000000000017941 */ /* 0x000fea0003800000 */
.L_x_69:
        /* <DEDUP_REMOVED lines=9> */
.L_x_72:
[----:B------:R-:W-:Y:S05]  /*31e0*/  BSYNC B1 ;  /* 0x0000000000017941 */ /* 0x000fea0003800000 */
.L_x_71:
        /* <DEDUP_REMOVED lines=10> */
.L_x_74:
[----:B------:R-:W-:Y:S05]  /*3290*/  BSYNC B1 ;  /* 0x0000000000017941 */ /* 0x000fea0003800000 */
.L_x_73:
        /* <DEDUP_REMOVED lines=10> */
.L_x_76:
[----:B------:R-:W-:Y:S05]  /*3340*/  BSYNC B1 ;  /* 0x0000000000017941 */ /* 0x000fea0003800000 */
.L_x_75:
        /* <DEDUP_REMOVED lines=9> */
.L_x_78:
[----:B------:R-:W-:Y:S05]  /*33e0*/  BSYNC B1 ;  /* 0x0000000000017941 */ /* 0x000fea0003800000 */
.L_x_77:
        /* <DEDUP_REMOVED lines=9> */
.L_x_80:
[----:B------:R-:W-:Y:S05]  /*3480*/  BSYNC B1 ;  /* 0x0000000000017941 */ /* 0x000fea0003800000 */
.L_x_79:
        /* <DEDUP_REMOVED lines=10> */
.L_x_82:
[----:B------:R-:W-:Y:S05]  /*3530*/  BSYNC B1 ;  /* 0x0000000000017941 */ /* 0x000fea0003800000 */
.L_x_81:
        /* <DEDUP_REMOVED lines=10> */
.L_x_84:
[----:B------:R-:W-:Y:S05]  /*35e0*/  BSYNC B1 ;  /* 0x0000000000017941 */ /* 0x000fea0003800000 */
.L_x_83:
        /* <DEDUP_REMOVED lines=9> */
.L_x_86:
[----:B------:R-:W-:Y:S05]  /*3680*/  BSYNC B1 ;  /* 0x0000000000017941 */ /* 0x000fea0003800000 */
.L_x_85:
        /* <DEDUP_REMOVED lines=9> */
.L_x_88:
[----:B------:R-:W-:Y:S05]  /*3720*/  BSYNC B1 ;  /* 0x0000000000017941 */ /* 0x000fea0003800000 */
.L_x_87:
        /* <DEDUP_REMOVED lines=10> */
.L_x_90:
[----:B------:R-:W-:Y:S05]  /*37d0*/  BSYNC B1 ;  /* 0x0000000000017941 */ /* 0x000fea0003800000 */
.L_x_89:
[----:B0----5:R-:W-:Y:S01]  /*37e0*/  IMAD.U32 R12, R18, 0x10000, RZ ;  /* 0x00010000120c7824 */ /* 0x021fe200078e00ff */
[----:B------:R-:W-:Y:S01]  /*37f0*/  ISETP.GT.AND P0, PT, R2, 0x39, PT ;  /* 0x000000390200780c */ /* 0x000fe20003f04270 */
[----:B------:R-:W-:Y:S01]  /*3800*/  @P2 IMAD.MOV.U32 R2, RZ, RZ, R6 ;  /* 0x000000ffff022224 */ /* 0x000fe200078e0006 */
[----:B------:R-:W-:Y:S01]  /*3810*/  BSSY B1, `(.L_x_91) ;  /* 0x000000a000017945 */ /* 0x000fe20003800000 */
[----:B------:R-:W-:Y:S01]  /*3820*/  FMUL R3, R12, R57 ;  /* 0x000000390c037220 */ /* 0x000fe20000400000 */
[----:B------:R-:W-:-:S03]  /*3830*/  ISETP.GT.AND P3, PT, R0, RZ, P0 ;  /* 0x000000ff0000720c */ /* 0x000fc60000764270 */
[----:B------:R-:W-:-:S05]  /*3840*/  FFMA R3, R52, R56, R3 ;  /* 0x0000003834037223 */ /* 0x000fca0000000003 */
[----:B------:R-:W-:-:S04]  /*3850*/  F2FP.BF16.F32.PACK_AB R3, RZ, R3 ;  /* 0x00000003ff03723e */ /* 0x000fc800000010ff */
[----:B------:R-:W-:Y:S01]  /*3860*/  PRMT R12, R3, 0x7610, R12 ;  /* 0x00007610030c7816 */ /* 0x000fe2000000000c */
[----:B------:R-:W-:-:S05]  /*3870*/  @P2 IMAD.MOV.U32 R3, RZ, RZ, R7 ;  /* 0x000000ffff032224 */ /* 0x000fca00078e0007 */
[----:B------:R0:W-:Y:S01]  /*3880*/  @P2 STG.E.U16 desc[UR52][R2.64+0x70], R12 ;  /* 0x0000700c02002986 */ /* 0x0001e2000c101534 */
[----:B------:R-:W-:Y:S05]  /*3890*/  @!P3 BRA `(.L_x_92) ;  /* 0x000000000004b947 */ /* 0x000fea0003800000 */
[----:B------:R0:W5:Y:S02]  /*38a0*/  LDG.E.LTC128B.U16 R18, desc[UR52][R4.64+0x72] ;  /* 0x0000723404127981 */ /* 0x000164000c1e1520 */
.L_x_92:
[----:B------:R-:W-:Y:S05]  /*38b0*/  BSYNC B1 ;  /* 0x0000000000017941 */ /* 0x000fea0003800000 */
.L_x_91:
        /* <DEDUP_REMOVED lines=9> */
.L_x_94:
[----:B------:R-:W-:Y:S05]  /*3950*/  BSYNC B1 ;  /* 0x0000000000017941 */ /* 0x000fea0003800000 */
.L_x_93:
[----:B0----5:R-:W-:Y:S01]  /*3960*/  IMAD.U32 R2, R18, 0x10000, RZ ;  /* 0x0001000012027824 */ /* 0x021fe200078e00ff */
[----:B------:R-:W-:Y:S01]  /*3970*/  ISETP.GT.AND P0, PT, R0, 0x8, P0 ;  /* 0x000000080000780c */ /* 0x000fe20000704270 */
[----:B------:R-:W-:Y:S02]  /*3980*/  BSSY B1, `(.L_x_95) ;  /* 0x000000a000017945 */ /* 0x000fe40003800000 */
[----:B------:R-:W-:Y:S01]  /*3990*/  FMUL R3, R2, R57 ;  /* 0x0000003902037220 */ /* 0x000fe20000400000 */
[----:B------:R-:W-:-:S03]  /*39a0*/  @P1 IMAD.MOV.U32 R2, RZ, RZ, R10 ;  /* 0x000000ffff021224 */ /* 0x000fc600078e000a */
[----:B------:R-:W-:-:S05]  /*39b0*/  FFMA R3, R54, R56, R3 ;  /* 0x0000003836037223 */ /* 0x000fca0000000003 */
[----:B------:R-:W-:-:S04]  /*39c0*/  F2FP.BF16.F32.PACK_AB R3, RZ, R3 ;  /* 0x00000003ff03723e */ /* 0x000fc800000010ff */
[----:B---34-:R-:W-:Y:S01]  /*39d0*/  PRMT R4, R3, 0x7610, R4 ;  /* 0x0000761003047816 */ /* 0x018fe20000000004 */
[----:B------:R-:W-:-:S05]  /*39e0*/  @P1 IMAD.MOV.U32 R3, RZ, RZ, R11 ;  /* 0x000000ffff031224 */ /* 0x000fca00078e000b */
[----:B------:R0:W-:Y:S01]  /*39f0*/  @P1 STG.E.U16 desc[UR52][R2.64+0x70], R4 ;  /* 0x0000700402001986 */ /* 0x0001e2000c101534 */
[----:B------:R-:W-:Y:S05]  /*3a00*/  @!P0 BRA `(.L_x_96) ;  /* 0x0000000000048947 */ /* 0x000fea0003800000 */
[----:B------:R3:W5:Y:S02]  /*3a10*/  LDG.E.LTC128B.U16 R18, desc[UR52][R8.64+0x72] ;  /* 0x0000723408127981 */ /* 0x000764000c1e1520 */
.L_x_96:
[----:B------:R-:W-:Y:S05]  /*3a20*/  BSYNC B1 ;  /* 0x0000000000017941 */ /* 0x000fea0003800000 */
.L_x_95:
[----:B------:R-:W-:Y:S05]  /*3a30*/  @!P0 BRA `(.L_x_97) ;  /* 0x0000000800b08947 */ /* 0x000fea0003800000 */
[----:B-----5:R-:W-:-:S04]  /*3a40*/  IMAD.U32 R18, R18, 0x10000, RZ ;  /* 0x0001000012127824 */ /* 0x020fc800078e00ff */
[----:B------:R-:W-:-:S04]  /*3a50*/  FMUL R18, R18, R57 ;  /* 0x0000003912127220 */ /* 0x000fc80000400000 */
[----:B------:R-:W-:-:S05]  /*3a60*/  FFMA R18, R55, R56, R18 ;  /* 0x0000003837127223 */ /* 0x000fca0000000012 */
[----:B------:R-:W-:-:S05]  /*3a70*/  F2FP.BF16.F32.PACK_AB R18, RZ, R18 ;  /* 0x00000012ff12723e */ /* 0x000fca00000010ff */
[----:B------:R4:W-:Y:S01]  /*3a80*/  STG.E.U16 desc[UR52][R10.64+0x72], R18 ;  /* 0x000072120a007986 */ /* 0x0009e2000c101534 */
[----:B------:R-:W-:Y:S05]  /*3a90*/  BRA `(.L_x_97) ;  /* 0x0000000800987947 */ /* 0x000fea0003800000 */
.L_x_36:
[----:B------:R-:W-:Y:S01]  /*3aa0*/  ISETP.GT.AND P0, PT, R2, 0x1, PT ;  /* 0x000000010200780c */ /* 0x000fe20003f04270 */
[----:B------:R-:W-:Y:S01]  /*3ab0*/  ULDC.64 UR4, c[0x0][0x5c0] ;  /* 0x0001700000047ab9 */ /* 0x000fe20000000a00 */
[-C--:B------:R-:W-:Y:S01]  /*3ac0*/  FMUL R24, R24, R56.reuse ;  /* 0x0000003818187220 */ /* 0x080fe20000400000 */
[-C--:B------:R-:W-:Y:S01]  /*3ad0*/  FMUL R25, R25, R56.reuse ;  /* 0x0000003819197220 */ /* 0x080fe20000400000 */
[----:B------:R-:W-:Y:S01]  /*3ae0*/  ISETP.GT.AND P3, PT, R0, RZ, P0 ;  /* 0x000000ff0000720c */ /* 0x000fe20000764270 */
[-C--:B------:R-:W-:Y:S01]  /*3af0*/  FMUL R26, R26, R56.reuse ;  /* 0x000000381a1a7220 */ /* 0x080fe20000400000 */
[----:B------:R-:W-:Y:S01]  /*3b00*/  LEA R4, P4, R68, UR4, 0x1 ;  /* 0x0000000444047c11 */ /* 0x000fe2000f8808ff */
[----:B------:R-:W-:Y:S01]  /*3b10*/  FMUL R27, R27, R56 ;  /* 0x000000381b1b7220 */ /* 0x000fe20000400000 */
[----:B------:R-:W-:Y:S01]  /*3b20*/  F2FP.BF16.F32.PACK_AB R24, RZ, R24 ;  /* 0x00000018ff18723e */ /* 0x000fe200000010ff */
[-C--:B------:R-:W-:Y:S01]  /*3b30*/  FMUL R28, R28, R56.reuse ;  /* 0x000000381c1c7220 */ /* 0x080fe20000400000 */
[----:B------:R-:W-:Y:S01]  /*3b40*/  LEA.HI.X R5, R68, UR5, R7, 0x1, P4 ;  /* 0x0000000544057c11 */ /* 0x000fe2000a0f0c07 */
[-C--:B------:R-:W-:Y:S01]  /*3b50*/  FMUL R29, R29, R56.reuse ;  /* 0x000000381d1d7220 */ /* 0x080fe20000400000 */
[----:B------:R-:W-:Y:S01]  /*3b60*/  F2FP.BF16.F32.PACK_AB R25, RZ, R25 ;  /* 0x00000019ff19723e */ /* 0x000fe200000010ff */
[----:B------:R-:W-:Y:S01]  /*3b70*/  FMUL R30, R30, R56 ;  /* 0x000000381e1e7220 */ /* 0x000fe20000400000 */
[C---:B------:R-:W-:Y:S01]  /*3b80*/  SHF.L.U64.HI R73, R72.reuse, 0x4, R73 ;  /* 0x0000000448497819 */ /* 0x040fe20000010249 */
[----:B------:R-:W-:Y:S01]  /*3b90*/  @P1 STG.E.U16 desc[UR52][R4.64], R24 ;  /* 0x0000001804001986 */ /* 0x000fe2000c101534 */
[----:B------:R-:W-:Y:S01]  /*3ba0*/  LEA R6, P4, R72, R4, 0x4 ;  /* 0x0000000448067211 */ /* 0x000fe200078820ff */
[-C--:B------:R-:W-:Y:S01]  /*3bb0*/  FMUL R31, R31, R56.reuse ;  /* 0x000000381f1f7220 */ /* 0x080fe20000400000 */
[----:B------:R-:W-:Y:S01]  /*3bc0*/  ISETP.GT.AND P2, PT, R0, 0x8, P2 ;  /* 0x000000080000780c */ /* 0x000fe20001744270 */
[----:B------:R-:W-:Y:S01]  /*3bd0*/  @P3 STG.E.U16 desc[UR52][R4.64+0x2], R25 ;  /* 0x0000021904003986 */ /* 0x000fe2000c101534 */
[----:B------:R-:W-:Y:S01]  /*3be0*/  ISETP.GT.AND P1, PT, R2, 0x8, PT ;  /* 0x000000080200780c */ /* 0x000fe20003f24270 */
[----:B------:R-:W-:Y:S01]  /*3bf0*/  IMAD.X R7, R73, 0x1, R5, P4 ;  /* 0x0000000149077824 */ /* 0x000fe200020e0605 */
[----:B------:R-:W-:Y:S01]  /*3c00*/  ISETP.GT.AND P3, PT, R0, 0x8, P0 ;  /* 0x000000080000780c */ /* 0x000fe20000764270 */
[-C--:B------:R-:W-:Y:S01]  /*3c10*/  FMUL R32, R32, R56.reuse ;  /* 0x0000003820207220 */ /* 0x080fe20000400000 */
[----:B------:R-:W-:Y:S01]  /*3c20*/  ISETP.GT.AND P0, PT, R2, 0x9, PT ;  /* 0x000000090200780c */ /* 0x000fe20003f04270 */
[-C--:B------:R-:W-:Y:S01]  /*3c30*/  FMUL R33, R33, R56.reuse ;  /* 0x0000003821217220 */ /* 0x080fe20000400000 */
[----:B------:R-:W-:Y:S01]  /*3c40*/  ISETP.GT.AND P5, PT, R0, RZ, P1 ;  /* 0x000000ff0000720c */ /* 0x000fe20000fa4270 */
[-C--:B------:R-:W-:Y:S01]  /*3c50*/  FMUL R34, R34, R56.reuse ;  /* 0x0000003822227220 */ /* 0x080fe20000400000 */
[----:B------:R-:W-:Y:S01]  /*3c60*/  ISETP.GT.AND P4, PT, R0, RZ, P0 ;  /* 0x000000ff0000720c */ /* 0x000fe20000784270 */
[----:B------:R-:W-:Y:S01]  /*3c70*/  FMUL R35, R35, R56 ;  /* 0x0000003823237220 */ /* 0x000fe20000400000 */
[----:B------:R-:W-:Y:S01]  /*3c80*/  F2FP.BF16.F32.PACK_AB R26, RZ, R26 ;  /* 0x0000001aff1a723e */ /* 0x000fe200000010ff */
[-C--:B------:R-:W-:Y:S01]  /*3c90*/  FMUL R36, R36, R56.reuse ;  /* 0x0000003824247220 */ /* 0x080fe20000400000 */
[----:B------:R-:W-:Y:S01]  /*3ca0*/  F2FP.BF16.F32.PACK_AB R27, RZ, R27 ;  /* 0x0000001bff1b723e */ /* 0x000fe200000010ff */
[----:B------:R-:W-:Y:S01]  /*3cb0*/  FMUL R37, R37, R56 ;  /* 0x0000003825257220 */ /* 0x000fe20000400000 */
[----:B------:R-:W-:Y:S01]  /*3cc0*/  F2FP.BF16.F32.PACK_AB R28, RZ, R28 ;  /* 0x0000001cff1c723e */ /* 0x000fe200000010ff */
[----:B------:R-:W-:Y:S01]  /*3cd0*/  @P2 STG.E.U16 desc[UR52][R6.64], R26 ;  /* 0x0000001a06002986 */ /* 0x000fe2000c101534 */
[----:B------:R-:W-:Y:S01]  /*3ce0*/  F2FP.BF16.F32.PACK_AB R29, RZ, R29 ;  /* 0x0000001dff1d723e */ /* 0x000fe200000010ff */
[-C--:B------:R-:W-:Y:S01]  /*3cf0*/  FMUL R38, R38, R56.reuse ;  /* 0x0000003826267220 */ /* 0x080fe20000400000 */
[----:B------:R-:W-:Y:S01]  /*3d00*/  ISETP.GT.AND P1, PT, R0, 0x8, P1 ;  /* 0x000000080000780c */ /* 0x000fe20000f24270 */
[----:B------:R-:W-:Y:S01]  /*3d10*/  @P3 STG.E.U16 desc[UR52][R6.64+0x2], R27 ;  /* 0x0000021b06003986 */ /* 0x000fe2000c101534 */
[----:B------:R-:W-:Y:S01]  /*3d20*/  ISETP.GT.AND P3, PT, R2, 0x10, PT ;  /* 0x000000100200780c */ /* 0x000fe20003f64270 */
[-C--:B------:R-:W-:Y:S01]  /*3d30*/  FMUL R39, R39, R56.reuse ;  /* 0x0000003827277220 */ /* 0x080fe20000400000 */
[----:B------:R-:W-:Y:S01]  /*3d40*/  ISETP.GT.AND P2, PT, R0, 0x8, P0 ;  /* 0x000000080000780c */ /* 0x000fe20000744270 */
[----:B------:R-:W-:Y:S01]  /*3d50*/  @P5 STG.E.U16 desc[UR52][R4.64+0x10], R28 ;  /* 0x0000101c04005986 */ /* 0x000fe2000c101534 */
[----:B------:R-:W-:Y:S01]  /*3d60*/  ISETP.GT.AND P0, PT, R2, 0x11, PT ;  /* 0x000000110200780c */ /* 0x000fe20003f04270 */
[----:B------:R-:W-:Y:S01]  /*3d70*/  FMUL R40, R40, R56 ;  /* 0x0000003828287220 */ /* 0x000fe20000400000 */
[----:B------:R-:W-:Y:S01]  /*3d80*/  F2FP.BF16.F32.PACK_AB R30, RZ, R30 ;  /* 0x0000001eff1e723e */ /* 0x000fe200000010ff */
[----:B------:R-:W-:Y:S01]  /*3d90*/  @P4 STG.E.U16 desc[UR52][R4.64+0x12], R29 ;  /* 0x0000121d04004986 */ /* 0x000fe2000c101534 */
[C---:B------:R-:W-:Y:S01]  /*3da0*/  ISETP.GT.AND P4, PT, R0.reuse, RZ, P3 ;  /* 0x000000ff0000720c */ /* 0x040fe20001f84270 */
[-C--:B------:R-:W-:Y:S01]  /*3db0*/  FMUL R41, R41, R56.reuse ;  /* 0x0000003829297220 */ /* 0x080fe20000400000 */
[----:B------:R-:W-:Y:S01]  /*3dc0*/  ISETP.GT.AND P5, PT, R0, RZ, P0 ;  /* 0x000000ff0000720c */ /* 0x000fe200007a4270 */
[----:B------:R-:W-:Y:S01]  /*3dd0*/  @P1 STG.E.U16 desc[UR52][R6.64+0x10], R30 ;  /* 0x0000101e06001986 */ /* 0x000fe2000c101534 */
[----:B------:R-:W-:Y:S01]  /*3de0*/  F2FP.BF16.F32.PACK_AB R31, RZ, R31 ;  /* 0x0000001fff1f723e */ /* 0x000fe200000010ff */
[----:B------:R-:W-:Y:S01]  /*3df0*/  FMUL R42, R42, R56 ;  /* 0x000000382a2a7220 */ /* 0x000fe20000400000 */
[----:B------:R-:W-:Y:S01]  /*3e00*/  F2FP.BF16.F32.PACK_AB R32, RZ, R32 ;  /* 0x00000020ff20723e */ /* 0x000fe200000010ff */
[-C--:B------:R-:W-:Y:S01]  /*3e10*/  FMUL R43, R43, R56.reuse ;  /* 0x000000382b2b7220 */ /* 0x080fe20000400000 */
[----:B------:R-:W-:Y:S01]  /*3e20*/  ISETP.GT.AND P1, PT, R0, 0x8, P3 ;  /* 0x000000080000780c */ /* 0x000fe20001f24270 */
[----:B------:R-:W-:Y:S01]  /*3e30*/  @P2 STG.E.U16 desc[UR52][R6.64+0x12], R31 ;  /* 0x0000121f06002986 */ /* 0x000fe2000c101534 */
[----:B------:R-:W-:Y:S01]  /*3e40*/  F2FP.BF16.F32.PACK_AB R33, RZ, R33 ;  /* 0x00000021ff21723e */ /* 0x000fe200000010ff */
[-C--:B------:R-:W-:Y:S01]  /*3e50*/  FMUL R44, R44, R56.reuse ;  /* 0x000000382c2c7220 */ /* 0x080fe20000400000 */
[----:B------:R-:W-:Y:S01]  /*3e60*/  ISETP.GT.AND P2, PT, R2, 0x18, PT ;  /* 0x000000180200780c */ /* 0x000fe20003f44270 */
[----:B------:R-:W-:Y:S01]  /*3e70*/  @P4 STG.E.U16 desc[UR52][R4.64+0x20], R32 ;  /* 0x0000202004004986 */ /* 0x000fe2000c101534 */
[----:B------:R-:W-:Y:S01]  /*3e80*/  ISETP.GT.AND P0, PT, R0, 0x8, P0 ;  /* 0x000000080000780c */ /* 0x000fe20000704270 */
[-C--:B------:R-:W-:Y:S01]  /*3e90*/  FMUL R45, R45, R56.reuse ;  /* 0x000000382d2d7220 */ /* 0x080fe20000400000 */
[----:B------:R-:W-:Y:S01]  /*3ea0*/  ISETP.GT.AND P3, PT, R2, 0x19, PT ;  /* 0x000000190200780c */ /* 0x000fe20003f64270 */
[----:B------:R-:W-:Y:S01]  /*3eb0*/  @P5 STG.E.U16 desc[UR52][R4.64+0x22], R33 ;  /* 0x0000222104005986 */ /* 0x000fe2000c101534 */
[----:B------:R-:W-:Y:S01]  /*3ec0*/  ISETP.GT.AND P4, PT, R0, RZ, P2 ;  /* 0x000000ff0000720c */ /* 0x000fe20001784270 */
[----:B------:R-:W-:Y:S01]  /*3ed0*/  FMUL R46, R46, R56 ;  /* 0x000000382e2e7220 */ /* 0x000fe20000400000 */
[----:B------:R-:W-:Y:S01]  /*3ee0*/  F2FP.BF16.F32.PACK_AB R34, RZ, R34 ;  /* 0x00000022ff22723e */ /* 0x000fe200000010ff */
[-C--:B------:R-:W-:Y:S01]  /*3ef0*/  FMUL R47, R47, R56.reuse ;  /* 0x000000382f2f7220 */ /* 0x080fe20000400000 */
[----:B------:R-:W-:Y:S01]  /*3f00*/  ISETP.GT.AND P5, PT, R0, RZ, P3 ;  /* 0x000000ff0000720c */ /* 0x000fe20001fa4270 */
[----:B------:R-:W-:Y:S01]  /*3f10*/  FMUL R48, R48, R56 ;  /* 0x0000003830307220 */ /* 0x000fe20000400000 */
[----:B------:R-:W-:Y:S01]  /*3f20*/  F2FP.BF16.F32.PACK_AB R35, RZ, R35 ;  /* 0x00000023ff23723e */ /* 0x000fe200000010ff */
[----:B------:R-:W-:Y:S01]  /*3f30*/  @P1 STG.E.U16 desc[UR52][R6.64+0x20], R34 ;  /* 0x0000202206001986 */ /* 0x000fe2000c101534 */
[----:B------:R-:W-:Y:S01]  /*3f40*/  F2FP.BF16.F32.PACK_AB R36, RZ, R36 ;  /* 0x00000024ff24723e */ /* 0x000fe200000010ff */
[-C--:B------:R-:W-:Y:S01]  /*3f50*/  FMUL R49, R49, R56.reuse ;  /* 0x0000003831317220 */ /* 0x080fe20000400000 */
[C---:B------:R-:W-:Y:S01]  /*3f60*/  ISETP.GT.AND P1, PT, R0.reuse, 0x8, P2 ;  /* 0x000000080000780c */ /* 0x040fe20001724270 */
[----:B------:R-:W-:Y:S01]  /*3f70*/  @P0 STG.E.U16 desc[UR52][R6.64+0x22], R35 ;  /* 0x0000222306000986 */ /* 0x000fe2000c101534 */
[----:B------:R-:W-:Y:S01]  /*3f80*/  ISETP.GT.AND P2, PT, R0, 0x8, P3 ;  /* 0x000000080000780c */ /* 0x000fe20001f44270 */
[-C--:B------:R-:W-:Y:S01]  /*3f90*/  FMUL R50, R50, R56.reuse ;  /* 0x0000003832327220 */ /* 0x080fe20000400000 */
[----:B------:R-:W-:Y:S01]  /*3fa0*/  F2FP.BF16.F32.PACK_AB R37, RZ, R37 ;  /* 0x00000025ff25723e */ /* 0x000fe200000010ff */
[----:B------:R-:W-:Y:S01]  /*3fb0*/  @P4 STG.E.U16 desc[UR52][R4.64+0x30], R36 ;  /* 0x0000302404004986 */ /* 0x000fe2000c101534 */
[C---:B------:R-:W-:Y:S01]  /*3fc0*/  ISETP.GT.AND P3, PT, R2.reuse, 0x20, PT ;  /* 0x000000200200780c */ /* 0x040fe20003f64270 */
[-C--:B------:R-:W-:Y:S01]  /*3fd0*/  FMUL R51, R51, R56.reuse ;  /* 0x0000003833337220 */ /* 0x080fe20000400000 */
[----:B------:R-:W-:Y:S01]  /*3fe0*/  ISETP.GT.AND P0, PT, R2, 0x21, PT ;  /* 0x000000210200780c */ /* 0x000fe20003f04270 */
[----:B------:R-:W-:Y:S01]  /*3ff0*/  @P5 STG.E.U16 desc[UR52][R4.64+0x32], R37 ;  /* 0x0000322504005986 */ /* 0x000fe2000c101534 */
        /* <DEDUP_REMOVED lines=10> */
[----:B------:R-:W-:-:S02]  /*40a0*/  F2FP.BF16.F32.PACK_AB R41, RZ, R41 ;  /* 0x00000029ff29723e */ /* 0x000fc400000010ff */
[C---:B------:R-:W-:Y:S01]  /*40b0*/  ISETP.GT.AND P1, PT, R0.reuse, 0x8, P3 ;  /* 0x000000080000780c */ /* 0x040fe20001f24270 */
[----:B------:R-:W-:Y:S01]  /*40c0*/  @P2 STG.E.U16 desc[UR52][R6.64+0x32], R39 ;  /* 0x0000322706002986 */ /* 0x000fe2000c101534 */
[----:B------:R-:W-:Y:S02]  /*40d0*/  ISETP.GT.AND P0, PT, R0, 0x8, P0 ;  /* 0x000000080000780c */ /* 0x000fe40000704270 */
[----:B------:R-:W-:Y:S01]  /*40e0*/  F2FP.BF16.F32.PACK_AB R42, RZ, R42 ;  /* 0x0000002aff2a723e */ /* 0x000fe200000010ff */
[----:B------:R-:W-:Y:S01]  /*40f0*/  @P4 STG.E.U16 desc[UR52][R4.64+0x40], R40 ;  /* 0x0000402804004986 */ /* 0x000fe2000c101534 */
[C---:B------:R-:W-:Y:S02]  /*4100*/  ISETP.GT.AND P4, PT, R2.reuse, 0x28, PT ;  /* 0x000000280200780c */ /* 0x040fe40003f84270 */
[----:B------:R-:W-:Y:S01]  /*4110*/  F2FP.BF16.F32.PACK_AB R43, RZ, R43 ;  /* 0x0000002bff2b723e */ /* 0x000fe200000010ff */
[----:B------:R-:W-:Y:S01]  /*4120*/  @P5 STG.E.U16 desc[UR52][R4.64+0x42], R41 ;  /* 0x0000422904005986 */ /* 0x000fe2000c101534 */
[----:B------:R-:W-:-:S02]  /*4130*/  ISETP.GT.AND P5, PT, R2, 0x29, PT ;  /* 0x000000290200780c */ /* 0x000fc40003fa4270 */
[C---:B------:R-:W-:Y:S01]  /*4140*/  ISETP.GT.AND P2, PT, R0.reuse, RZ, P4 ;  /* 0x000000ff0000720c */ /* 0x040fe20002744270 */
[----:B------:R-:W-:Y:S01]  /*4150*/  @P1 STG.E.U16 desc[UR52][R6.64+0x40], R42 ;  /* 0x0000402a06001986 */ /* 0x000fe2000c101534 */
[----:B------:R-:W-:Y:S02]  /*4160*/  ISETP.GT.AND P6, PT, R0, RZ, P5 ;  /* 0x000000ff0000720c */ /* 0x000fe40002fc4270 */
[----:B------:R-:W-:Y:S01]  /*4170*/  F2FP.BF16.F32.PACK_AB R44, RZ, R44 ;  /* 0x0000002cff2c723e */ /* 0x000fe200000010ff */
[----:B------:R-:W-:Y:S01]  /*4180*/  @P0 STG.E.U16 desc[UR52][R6.64+0x42], R43 ;  /* 0x0000422b06000986 */ /* 0x000fe2000c101534 */
[C---:B------:R-:W-:Y:S02]  /*4190*/  ISETP.GT.AND P3, PT, R2.reuse, 0x30, PT ;  /* 0x000000300200780c */ /* 0x040fe40003f64270 */
[C---:B------:R-:W-:Y:S02]  /*41a0*/  ISETP.GT.AND P1, PT, R2.reuse, 0x38, PT ;  /* 0x000000380200780c */ /* 0x040fe40003f24270 */
[----:B------:R-:W-:-:S02]  /*41b0*/  ISETP.GT.AND P0, PT, R2, 0x39, PT ;  /* 0x000000390200780c */ /* 0x000fc40003f04270 */
[----:B------:R-:W-:Y:S01]  /*41c0*/  ISETP.GT.AND P4, PT, R0, 0x8, P4 ;  /* 0x000000080000780c */ /* 0x000fe20002784270 */
[----:B------:R-:W-:Y:S01]  /*41d0*/  @P2 STG.E.U16 desc[UR52][R4.64+0x50], R44 ;  /* 0x0000502c04002986 */ /* 0x000fe2000c101534 */
[----:B------:R-:W-:Y:S01]  /*41e0*/  ISETP.GT.AND P2, PT, R2, 0x31, PT ;  /* 0x000000310200780c */ /* 0x000fe20003f44270 */
[----:B------:R-:W-:Y:S01]  /*41f0*/  @P6 IMAD.MOV.U32 R2, RZ, RZ, R4 ;  /* 0x000000ffff026224 */ /* 0x000fe200078e0004 */
[----:B------:R-:W-:Y:S01]  /*4200*/  F2FP.BF16.F32.PACK_AB R45, RZ, R45 ;  /* 0x0000002dff2d723e */ /* 0x000fe200000010ff */
[----:B------:R-:W-:Y:S01]  /*4210*/  @P6 IMAD.MOV.U32 R3, RZ, RZ, R5 ;  /* 0x000000ffff036224 */ /* 0x000fe200078e0005 */
[----:B------:R-:W-:Y:S02]  /*4220*/  F2FP.BF16.F32.PACK_AB R46, RZ, R46 ;  /* 0x0000002eff2e723e */ /* 0x000fe400000010ff */
[----:B------:R-:W-:Y:S02]  /*4230*/  F2FP.BF16.F32.PACK_AB R47, RZ, R47 ;  /* 0x0000002fff2f723e */ /* 0x000fe400000010ff */
[----:B------:R0:W-:Y:S01]  /*4240*/  @P6 STG.E.U16 desc[UR52][R2.64+0x52], R45 ;  /* 0x0000522d02006986 */ /* 0x0001e2000c101534 */
[----:B------:R-:W-:-:S02]  /*4250*/  ISETP.GT.AND P6, PT, R0, 0x8, P5 ;  /* 0x000000080000780c */ /* 0x000fc40002fc4270 */
[C---:B------:R-:W-:Y:S02]  /*4260*/  ISETP.GT.AND P5, PT, R0.reuse, RZ, P3 ;  /* 0x000000ff0000720c */ /* 0x040fe40001fa4270 */
[----:B------:R-:W-:Y:S02]  /*4270*/  ISETP.GT.AND P3, PT, R0, 0x8, P3 ;  /* 0x000000080000780c */ /* 0x000fe40001f64270 */
[----:B------:R-:W-:Y:S02]  /*4280*/  F2FP.BF16.F32.PACK_AB R48, RZ, R48 ;  /* 0x00000030ff30723e */ /* 0x000fe400000010ff */
[----:B------:R-:W-:Y:S02]  /*4290*/  F2FP.BF16.F32.PACK_AB R49, RZ, R49 ;  /* 0x00000031ff31723e */ /* 0x000fe400000010ff */
[----:B------:R-:W-:Y:S01]  /*42a0*/  F2FP.BF16.F32.PACK_AB R50, RZ, R50 ;  /* 0x00000032ff32723e */ /* 0x000fe200000010ff */
[----:B0-----:R-:W-:Y:S01]  /*42b0*/  @P4 IMAD.MOV.U32 R2, RZ, RZ, R6 ;  /* 0x000000ffff024224 */ /* 0x001fe200078e0006 */
[----:B------:R-:W-:Y:S01]  /*42c0*/  F2FP.BF16.F32.PACK_AB R51, RZ, R51 ;  /* 0x00000033ff33723e */ /* 0x000fe200000010ff */
[----:B------:R-:W-:Y:S01]  /*42d0*/  @P4 IMAD.MOV.U32 R3, RZ, RZ, R7 ;  /* 0x000000ffff034224 */ /* 0x000fe200078e0007 */
[----:B------:R-:W-:-:S02]  /*42e0*/  F2FP.BF16.F32.PACK_AB R52, RZ, R52 ;  /* 0x00000034ff34723e */ /* 0x000fc400000010ff */
[----:B------:R-:W-:Y:S02]  /*42f0*/  F2FP.BF16.F32.PACK_AB R53, RZ, R53 ;  /* 0x00000035ff35723e */ /* 0x000fe400000010ff */
[----:B------:R0:W-:Y:S01]  /*4300*/  @P4 STG.E.U16 desc[UR52][R2.64+0x50], R46 ;  /* 0x0000502e02004986 */ /* 0x0001e2000c101534 */
[C---:B------:R-:W-:Y:S02]  /*4310*/  ISETP.GT.AND P4, PT, R0.reuse, RZ, P2 ;  /* 0x000000ff0000720c */ /* 0x040fe40001784270 */
[----:B------:R-:W-:Y:S02]  /*4320*/  ISETP.GT.AND P2, PT, R0, 0x8, P2 ;  /* 0x000000080000780c */ /* 0x000fe40001744270 */
[----:B------:R-:W-:Y:S02]  /*4330*/  F2FP.BF16.F32.PACK_AB R54, RZ, R54 ;  /* 0x00000036ff36723e */ /* 0x000fe400000010ff */
[----:B------:R-:W-:Y:S01]  /*4340*/  F2FP.BF16.F32.PACK_AB R55, RZ, R55 ;  /* 0x00000037ff37723e */ /* 0x000fe200000010ff */
[----:B0-----:R-:W-:-:S02]  /*4350*/  @P6 IMAD.MOV.U32 R2, RZ, RZ, R6 ;  /* 0x000000ffff026224 */ /* 0x001fc400078e0006 */
[----:B------:R-:W-:-:S05]  /*4360*/  @P6 IMAD.MOV.U32 R3, RZ, RZ, R7 ;  /* 0x000000ffff036224 */ /* 0x000fca00078e0007 */
[----:B------:R0:W-:Y:S01]  /*4370*/  @P6 STG.E.U16 desc[UR52][R2.64+0x52], R47 ;  /* 0x0000522f02006986 */ /* 0x0001e2000c101534 */
[C---:B------:R-:W-:Y:S02]  /*4380*/  ISETP.GT.AND P6, PT, R0.reuse, RZ, P0 ;  /* 0x000000ff0000720c */ /* 0x040fe400007c4270 */
[----:B------:R-:W-:Y:S01]  /*4390*/  ISETP.GT.AND P0, PT, R0, 0x8, P0 ;  /* 0x000000080000780c */ /* 0x000fe20000704270 */
[----:B0-----:R-:W-:Y:S02]  /*43a0*/  @P5 IMAD.MOV.U32 R2, RZ, RZ, R4 ;  /* 0x000000ffff025224 */ /* 0x001fe400078e0004 */
[----:B------:R-:W-:-:S05]  /*43b0*/  @P5 IMAD.MOV.U32 R3, RZ, RZ, R5 ;  /* 0x000000ffff035224 */ /* 0x000fca00078e0005 */
[----:B------:R0:W-:Y:S01]  /*43c0*/  @P5 STG.E.U16 desc[UR52][R2.64+0x60], R48 ;  /* 0x0000603002005986 */ /* 0x0001e2000c101534 */
[C---:B------:R-:W-:Y:S02]  /*43d0*/  ISETP.GT.AND P5, PT, R0.reuse, RZ, P1 ;  /* 0x000000ff0000720c */ /* 0x040fe40000fa4270 */
[----:B------:R-:W-:Y:S01]  /*43e0*/  ISETP.GT.AND P1, PT, R0, 0x8, P1 ;  /* 0x000000080000780c */ /* 0x000fe20000f24270 */
[----:B0-----:R-:W-:Y:S02]  /*43f0*/  @P4 IMAD.MOV.U32 R2, RZ, RZ, R4 ;  /* 0x000000ffff024224 */ /* 0x001fe400078e0004 */
[----:B------:R-:W-:-:S05]  /*4400*/  @P4 IMAD.MOV.U32 R3, RZ, RZ, R5 ;  /* 0x000000ffff034224 */ /* 0x000fca00078e0005 */
[----:B------:R0:W-:Y:S02]  /*4410*/  @P4 STG.E.U16 desc[UR52][R2.64+0x62], R49 ;  /* 0x0000623102004986 */ /* 0x0001e4000c101534 */
        /* <DEDUP_REMOVED lines=8> */
[----:B------:R0:W-:Y:S04]  /*44a0*/  @P5 STG.E.U16 desc[UR52][R2.64+0x70], R52 ;  /* 0x0000703402005986 */ /* 0x0001e8000c101534 */
[----:B------:R1:W-:Y:S01]  /*44b0*/  @P6 STG.E.U16 desc[UR52][R4.64+0x72], R53 ;  /* 0x0000723504006986 */ /* 0x0003e2000c101534 */
[----:B0-----:R-:W-:Y:S02]  /*44c0*/  @P1 IMAD.MOV.U32 R2, RZ, RZ, R6 ;  /* 0x000000ffff021224 */ /* 0x001fe400078e0006 */
[----:B------:R-:W-:-:S05]  /*44d0*/  @P1 IMAD.MOV.U32 R3, RZ, RZ, R7 ;  /* 0x000000ffff031224 */ /* 0x000fca00078e0007 */
[----:B------:R1:W-:Y:S04]  /*44e0*/  @P1 STG.E.U16 desc[UR52][R2.64+0x70], R54 ;  /* 0x0000703602001986 */ /* 0x0003e8000c101534 */
[----:B------:R1:W-:Y:S02]  /*44f0*/  @P0 STG.E.U16 desc[UR52][R6.64+0x72], R55 ;  /* 0x0000723706000986 */ /* 0x0003e4000c101534 */
.L_x_97:
[----:B------:R-:W-:Y:S05]  /*4500*/  BSYNC B0 ;  /* 0x0000000000007941 */ /* 0x000fea0003800000 */
.L_x_35:
[----:B01----:R-:W-:Y:S01]  /*4510*/  IMAD.U32 R2, RZ, RZ, UR50 ;  /* 0x00000032ff027e24 */ /* 0x003fe2000f8e00ff */
[----:B------:R-:W-:Y:S01]  /*4520*/  ULDC.64 UR4, c[0x0][0x650] ;  /* 0x0001940000047ab9 */ /* 0x000fe20000000a00 */
[----:B------:R-:W-:Y:S01]  /*4530*/  IMAD.U32 R0, RZ, RZ, UR37 ;  /* 0x00000025ff007e24 */ /* 0x000fe2000f8e00ff */
[----:B------:R0:W-:Y:S01]  /*4540*/  SYNCS.ARRIVE.TRANS64.A1T0 RZ, [R64+UR44], RZ ;  /* 0x000000ff40ff79a7 */ /* 0x0001e2000810002c */
[----:B------:R-:W-:Y:S01]  /*4550*/  IMAD.U32 R3, RZ, RZ, UR51 ;  /* 0x00000033ff037e24 */ /* 0x000fe2000f8e00ff */
[C---:B------:R-:W-:Y:S01]  /*4560*/  LEA R16, P0, R2.reuse, R16, 0x1 ;  /* 0x0000001002107211 */ /* 0x040fe200078008ff */
[----:B----45:R-:W-:Y:S02]  /*4570*/  IMAD.MOV.U32 R18, RZ, RZ, -0x1 ;  /* 0xffffffffff127424 */ /* 0x030fe400078e00ff */
[----:B------:R-:W-:Y:S01]  /*4580*/  IMAD.MOV.U32 R19, RZ, RZ, -0x1 ;  /* 0xffffffffff137424 */ /* 0x000fe200078e00ff */
[----:B------:R-:W-:Y:S01]  /*4590*/  LEA.HI.X R17, R2, R17, R0, 0x1, P0 ;  /* 0x0000001102117211 */ /* 0x000fe200000f0c00 */
[----:B------:R-:W-:Y:S01]  /*45a0*/  IMAD.MOV.U32 R2, RZ, RZ, -0x1 ;  /* 0xffffffffff027424 */ /* 0x000fe200078e00ff */
[----:B------:R-:W-:-:S02]  /*45b0*/  ISETP.GE.U32.AND P0, PT, R16, UR4, PT ;  /* 0x0000000410007c0c */ /* 0x000fc4000bf06070 */
[----:B------:R-:W-:Y:S02]  /*45c0*/  PRMT R0, RZ, 0x7610, R0 ;  /* 0x00007610ff007816 */ /* 0x000fe40000000000 */
[----:B------:R-:W-:-:S13]  /*45d0*/  ISETP.GE.U32.AND.EX P0, PT, R17, UR5, PT, P0 ;  /* 0x0000000511007c0c */ /* 0x000fda000bf06100 */
[----:B0-----:R-:W-:Y:S05]  /*45e0*/  @P0 BRA `(.L_x_98) ;  /* 0x00000004008c0947 */ /* 0x001fea0003800000 */
[----:B------:R-:W0:Y:S01]  /*45f0*/  S2UR UR6, SR_CTAID.X ;  /* 0x00000000000679c3 */ /* 0x000e220000002500 */
[----:B------:R-:W-:Y:S01]  /*4600*/  ULDC.64 UR4, c[0x0][0x628] ;  /* 0x00018a0000047ab9 */ /* 0x000fe20000000a00 */
[----:B------:R-:W-:Y:S01]  /*4610*/  ULDC UR7, c[0x0][0x150] ;  /* 0x0000540000077ab9 */ /* 0x000fe20000000800 */
[----:B------:R-:W-:Y:S01]  /*4620*/  ISETP.NE.U32.AND P0, PT, RZ, UR4, PT ;  /* 0x00000004ff007c0c */ /* 0x000fe2000bf05070 */
[----:B------:R-:W-:Y:S01]  /*4630*/  ULDC UR15, c[0x0][0x630] ;  /* 0x00018c00000f7ab9 */ /* 0x000fe20000000800 */
[C---:B------:R-:W-:Y:S01]  /*4640*/  R2UR UR16, R16.reuse ;  /* 0x00000000101072ca */ /* 0x040fe200000e0000 */
[----:B------:R-:W-:Y:S01]  /*4650*/  ULDC UR18, c[0x0][0x154] ;  /* 0x0000550000127ab9 */ /* 0x000fe20000000800 */
[----:B------:R-:W-:Y:S01]  /*4660*/  ISETP.NE.AND.EX P0, PT, RZ, UR5, PT, P0 ;  /* 0x00000005ff007c0c */ /* 0x000fe2000bf05300 */
[----:B------:R-:W1:Y:S01]  /*4670*/  S2UR UR20, SR_CTAID.Y ;  /* 0x00000000001479c3 */ /* 0x000e620000002600 */
[----:B------:R-:W-:Y:S02]  /*4680*/  R2UR UR17, R17 ;  /* 0x00000000111172ca */ /* 0x000fe400000e0000 */
[----:B------:R-:W-:-:S02]  /*4690*/  R2UR UR12, R16 ;  /* 0x00000000100c72ca */ /* 0x000fc400000e0000 */
[----:B------:R-:W-:Y:S02]  /*46a0*/  R2UR UR13, R17 ;  /* 0x00000000110d72ca */ /* 0x000fe400000e0000 */
[----:B0-----:R-:W-:-:S05]  /*46b0*/  I2FP.F32.U32 R0, UR6 ;  /* 0x0000000600007c45 */ /* 0x001fca0008201000 */
[----:B------:R-:W-:-:S04]  /*46c0*/  FMUL R0, R0, UR7 ;  /* 0x0000000700007c20 */ /* 0x000fc80008400000 */
[----:B------:R0:W4:Y:S01]  /*46d0*/  F2I.U32.TRUNC.NTZ R2, R0 ;  /* 0x0000000000027305 */ /* 0x000122000020f000 */
[----:B-1----:R-:W-:Y:S05]  /*46e0*/  @!P0 BRA `(.L_x_99) ;  /* 0x0000000000308947 */ /* 0x002fea0003800000 */
        /* <DEDUP_REMOVED lines=12> */
.L_x_99:
[----:B------:R-:W-:Y:S01]  /*47b0*/  USHF.R.U64 UR12, UR12, UR15, UR13 ;  /* 0x0000000f0c0c7299 */ /* 0x000fe2000800120d */
[----:B0-----:R-:W-:Y:S01]  /*47c0*/  I2FP.F32.U32 R0, UR20 ;  /* 0x0000001400007c45 */ /* 0x001fe20008201000 */
[----:B------:R-:W-:Y:S02]  /*47d0*/  USHF.R.U32.HI UR4, URZ, UR15, UR13 ;  /* 0x0000000f3f047299 */ /* 0x000fe4000801160d */
[----:B------:R-:W-:Y:S02]  /*47e0*/  UIADD3 UR7, UP0, URZ, -UR12, URZ ;  /* 0x8000000c3f077290 */ /* 0x000fe4000ff1e03f */
[----:B------:R-:W-:Y:S01]  /*47f0*/  FMUL R0, R0, UR18 ;  /* 0x0000001200007c20 */ /* 0x000fe20008400000 */
[----:B------:R-:W-:Y:S01]  /*4800*/  ULDC.64 UR10, c[0x0][0x620] ;  /* 0x00018800000a7ab9 */ /* 0x000fe20000000a00 */
[----:B------:R-:W-:Y:S01]  /*4810*/  UIADD3.X UR4, URZ, ~UR4, URZ, UP0, !UPT ;  /* 0x800000043f047290 */ /* 0x000fe200087fe43f */
[----:B------:R-:W-:Y:S01]  /*4820*/  UMOV UR8, UR16 ;  /* 0x0000001000087c82 */ /* 0x000fe20008000000 */
[----:B------:R-:W-:-:S02]  /*4830*/  UMOV UR9, UR17 ;  /* 0x0000001100097c82 */ /* 0x000fc40008000000 */
[----:B------:R-:W0:Y:S01]  /*4840*/  F2I.U32.TRUNC.NTZ R0, R0 ;  /* 0x0000000000007305 */ /* 0x000e22000020f000 */
[----:B------:R-:W-:Y:S01]  /*4850*/  UIMAD UR4, UR4, UR10, URZ ;  /* 0x0000000a040472a4 */ /* 0x000fe2000f8e023f */
[----:B----4-:R-:W-:Y:S01]  /*4860*/  R2UR UR17, R2 ;  /* 0x00000000021172ca */ /* 0x010fe200000e0000 */
[----:B------:R-:W-:Y:S02]  /*4870*/  UIMAD.WIDE.U32 UR8, UR7, UR10, UR8 ;  /* 0x0000000a070872a5 */ /* 0x000fe4000f8e0008 */
[----:B------:R-:W-:Y:S01]  /*4880*/  UIMAD UR7, UR7, UR11, UR4 ;  /* 0x0000000b070772a4 */ /* 0x000fe2000f8e0204 */
[----:B------:R-:W-:Y:S01]  /*4890*/  ULDC UR23, c[0x0][0x658] ;  /* 0x0001960000177ab9 */ /* 0x000fe20000000800 */
[----:B------:R-:W-:Y:S02]  /*48a0*/  UMOV UR15, 0xffffffff ;  /* 0xffffffff000f7882 */ /* 0x000fe40000000000 */
[----:B------:R-:W-:Y:S01]  /*48b0*/  UIADD3 UR7, UR9, UR7, URZ ;  /* 0x0000000709077290 */ /* 0x000fe2000fffe03f */
[----:B------:R-:W-:Y:S01]  /*48c0*/  ULDC UR10, c[0x0][0x618] ;  /* 0x00018600000a7ab9 */ /* 0x000fe20000000800 */
[----:B------:R-:W-:Y:S01]  /*48d0*/  ULDC.64 UR4, c[0x0][0x640] ;  /* 0x0001900000047ab9 */ /* 0x000fe20000000a00 */
[----:B------:R-:W-:Y:S01]  /*48e0*/  USHF.L.U32 UR19, UR15, UR23, URZ ;  /* 0x000000170f137299 */ /* 0x000fe2000800063f */
[----:B------:R-:W-:Y:S01]  /*48f0*/  ISETP.NE.U32.AND P0, PT, RZ, UR4, PT ;  /* 0x00000004ff007c0c */ /* 0x000fe2000bf05070 */
[----:B------:R-:W-:Y:S01]  /*4900*/  USHF.R.U64 UR15, UR8, UR10, UR7 ;  /* 0x0000000a080f7299 */ /* 0x000fe20008001207 */
[----:B0-----:R-:W-:Y:S01]  /*4910*/  R2UR UR11, R0 ;  /* 0x00000000000b72ca */ /* 0x001fe200000e0000 */
[----:B------:R-:W-:Y:S01]  /*4920*/  USHF.R.U32.HI UR7, URZ, UR10, UR7 ;  /* 0x0000000a3f077299 */ /* 0x000fe20008011607 */
[----:B------:R-:W-:Y:S01]  /*4930*/  ISETP.NE.AND.EX P0, PT, RZ, UR5, PT, P0 ;  /* 0x00000005ff007c0c */ /* 0x000fe2000bf05300 */
[----:B------:R-:W-:Y:S01]  /*4940*/  ULDC UR22, c[0x0][0x608] ;  /* 0x0001820000167ab9 */ /* 0x000fe20000000800 */
[----:B------:R-:W-:-:S02]  /*4950*/  UIADD3 UR8, -UR17, URZ, URZ ;  /* 0x0000003f11087290 */ /* 0x000fc4000fffe13f */
[----:B------:R-:W-:Y:S02]  /*4960*/  USHF.R.U64 UR18, UR15, UR22, UR7 ;  /* 0x000000160f127299 */ /* 0x000fe40008001207 */
[----:B------:R-:W-:Y:S01]  /*4970*/  USHF.R.U32.HI UR7, URZ, UR22, UR7 ;  /* 0x000000163f077299 */ /* 0x000fe20008011607 */
[----:B------:R-:W-:Y:S01]  /*4980*/  UMOV UR16, 0x1 ;  /* 0x0000000100107882 */ /* 0x000fe20000000000 */
[----:B------:R-:W-:Y:S02]  /*4990*/  ULDC UR21, c[0x0][0x144] ;  /* 0x0000510000157ab9 */ /* 0x000fe40000000800 */
[----:B------:R-:W-:Y:S01]  /*49a0*/  USHF.R.U64 UR17, UR18, UR23, UR7 ;  /* 0x0000001712117299 */ /* 0x000fe20008001207 */
[----:B------:R-:W-:Y:S01]  /*49b0*/  ULDC UR13, c[0x0][0x600] ;  /* 0x00018000000d7ab9 */ /* 0x000fe20000000800 */
[----:B------:R-:W-:Y:S02]  /*49c0*/  UIADD3 UR22, -UR11, URZ, URZ ;  /* 0x0000003f0b167290 */ /* 0x000fe4000fffe13f */
[----:B------:R-:W-:-:S02]  /*49d0*/  USHF.L.U32 UR16, UR16, UR23, URZ ;  /* 0x0000001710107299 */ /* 0x000fc4000800063f */
[----:B------:R-:W-:Y:S02]  /*49e0*/  USHF.R.U32.HI UR11, URZ, UR23, UR7 ;  /* 0x000000173f0b7299 */ /* 0x000fe40008011607 */
[----:B------:R-:W-:Y:S02]  /*49f0*/  UIADD3 UR14, UR13, -0x1, URZ ;  /* 0xffffffff0d0e7890 */ /* 0x000fe4000fffe03f */
[----:B------:R-:W-:Y:S02]  /*4a00*/  ULOP3.LUT UR19, URZ, UR19, URZ, 0x33, !UPT ;  /* 0x000000133f137292 */ /* 0x000fe4000f8e333f */
[----:B------:R-:W-:Y:S01]  /*4a10*/  UIMAD UR23, UR21, UR8, UR6 ;  /* 0x00000008151772a4 */ /* 0x000fe2000f8e0206 */
[----:B------:R-:W-:Y:S01]  /*4a20*/  ULDC UR26, c[0x0][0x148] ;  /* 0x00005200001a7ab9 */ /* 0x000fe20000000800 */
[----:B------:R-:W-:Y:S01]  /*4a30*/  ULDC UR24, c[0x0][0x648] ;  /* 0x0001920000187ab9 */ /* 0x000fe20000000800 */
[----:B------:R-:W-:Y:S01]  /*4a40*/  ULDC UR25, c[0x0][0x638] ;  /* 0x00018e0000197ab9 */ /* 0x000fe20000000800 */
        /* <DEDUP_REMOVED lines=12> */
.L_x_100:
[----:B------:R-:W-:Y:S01]  /*4b10*/  UISETP.NE.AND UP0, UPT, UR38, URZ, UPT ;  /* 0x0000003f2600728c */ /* 0x000fe2000bf05270 */
[----:B------:R-:W-:Y:S01]  /*4b20*/  IMAD.MOV.U32 R0, RZ, RZ, 0x1 ;  /* 0x00000001ff007424 */ /* 0x000fe200078e00ff */
[----:B------:R-:W-:Y:S01]  /*4b30*/  USHF.R.U64 UR4, UR10, UR24, UR11 ;  /* 0x000000180a047299 */ /* 0x000fe2000800120b */
[----:B------:R-:W-:Y:S01]  /*4b40*/  IMAD.U32 R19, RZ, RZ, UR12 ;  /* 0x0000000cff137e24 */ /* 0x000fe2000f8e00ff */
[----:B------:R-:W-:Y:S02]  /*4b50*/  ULOP3.LUT UR19, UR18, UR19, URZ, 0xc0, !UPT ;  /* 0x0000001312137292 */ /* 0x000fe4000f8ec03f */
[----:B------:R-:W-:Y:S02]  /*4b60*/  UIADD3 UR5, -UR4, URZ, URZ ;  /* 0x0000003f04057290 */ /* 0x000fe4000fffe13f */
[----:B------:R-:W-:Y:S02]  /*4b70*/  ULOP3.LUT UR14, UR15, UR14, URZ, 0xc0, !UPT ;  /* 0x0000000e0f0e7292 */ /* 0x000fe4000f8ec03f */
[----:B------:R-:W-:-:S02]  /*4b80*/  UIMAD UR4, UR16, UR4, UR19 ;  /* 0x00000004100472a4 */ /* 0x000fc4000f8e0213 */
[----:B------:R-:W-:Y:S02]  /*4b90*/  @UP0 UIMAD UR23, UR26, UR22, UR20 ;  /* 0x000000161a1702a4 */ /* 0x000fe4000f8e0214 */
[----:B------:R-:W-:-:S03]  /*4ba0*/  UIMAD UR17, UR5, UR25, UR17 ;  /* 0x00000019051172a4 */ /* 0x000fc6000f8e0211 */
[----:B------:R-:W-:Y:S01]  /*4bb0*/  ULDC UR5, c[0x0][0x610] ;  /* 0x0001840000057ab9 */ /* 0x000fe20000000800 */
[----:B------:R-:W-:Y:S02]  /*4bc0*/  UIMAD UR17, UR17, UR13, UR14 ;  /* 0x0000000d111172a4 */ /* 0x000fe4000f8e020e */
[----:B------:R-:W-:-:S04]  /*4bd0*/  UIMAD UR4, UR4, UR5, UR23 ;  /* 0x00000005040472a4 */ /* 0x000fc8000f8e0217 */
[----:B------:R-:W-:Y:S02]  /*4be0*/  USEL UR5, UR17, UR4, !UP0 ;  /* 0x0000000411057287 */ /* 0x000fe4000c000000 */
[----:B------:R-:W-:-:S04]  /*4bf0*/  USEL UR4, UR4, UR17, !UP0 ;  /* 0x0000001104047287 */ /* 0x000fc8000c000000 */
[----:B------:R-:W-:Y:S02]  /*4c00*/  IMAD.U32 R2, RZ, RZ, UR5 ;  /* 0x00000005ff027e24 */ /* 0x000fe4000f8e00ff */
[----:B------:R-:W-:-:S07]  /*4c10*/  IMAD.U32 R18, RZ, RZ, UR4 ;  /* 0x00000004ff127e24 */ /* 0x000fce000f8e00ff */
.L_x_98:
[----:B------:R-:W-:Y:S02]  /*4c20*/  LOP3.LUT P0, RZ, R0, 0xff, RZ, 0xc0, !PT ;  /* 0x000000ff00ff7812 */ /* 0x000fe4000780c0ff */
[----:B------:R-:W-:-:S11]  /*4c30*/  LOP3.LUT R70, R70, 0x1, RZ, 0x3c, !PT ;  /* 0x0000000146467812 */ /* 0x000fd600078e3cff */
[----:B------:R-:W-:Y:S05]  /*4c40*/  @P0 BRA `(.L_x_101) ;  /* 0xffffffc800f00947 */ /* 0x000fea000383ffff */
[----:B------:R-:W-:Y:S05]  /*4c50*/  EXIT ;  /* 0x000000000000794d */ /* 0x000fea0003800000 */
.L_x_16:
[----:B------:R-:W-:-:S08]  /*4c60*/  ISETP.NE.AND P0, PT, RZ, UR6, PT ;  /* 0x00000006ff007c0c */ /* 0x000fd0000bf05270 */
[----:B------:R-:W0:-:S00]  /*4c70*/  USETMAXREG.DEALLOC.CTAPOOL 0x28 ;  /* 0x00000028000079c8 */ /* 0x000e0000080e0500 */
[----:B------:R-:W-:Y:S05]  /*4c80*/  @P0 EXIT ;  /* 0x000000000000094d */ /* 0x000fea0003800000 */
[----:B0-----:R-:W-:Y:S01]  /*4c90*/  LOP3.LUT P0, RZ, R4, 0xff, RZ, 0xc0, !PT ;  /* 0x000000ff04ff7812 */ /* 0x001fe2000780c0ff */
[----:B------:R-:W-:Y:S02]  /*4ca0*/  IMAD.MOV.U32 R9, RZ, RZ, 0x1 ;  /* 0x00000001ff097424 */ /* 0x000fe400078e00ff */
[----:B------:R-:W-:-:S10]  /*4cb0*/  IMAD.MOV.U32 R8, RZ, RZ, RZ ;  /* 0x000000ffff087224 */ /* 0x000fd400078e00ff */
[----:B------:R-:W-:Y:S05]  /*4cc0*/  @!P0 BRA `(.L_x_102) ;  /* 0x0000000c006c8947 */ /* 0x000fea0003800000 */
[----:B------:R-:W0:Y:S01]  /*4cd0*/  S2UR UR7, SR_CgaCtaId ;  /* 0x00000000000779c3 */ /* 0x000e220000008800 */
[----:B------:R-:W-:Y:S01]  /*4ce0*/  UMOV UR9, 0x1 ;  /* 0x0000000100097882 */ /* 0x000fe20000000000 */
[----:B------:R-:W-:Y:S01]  /*4cf0*/  LOP3.LUT P0, RZ, R0, 0x1f, RZ, 0xc0, !PT ;  /* 0x0000001f00ff7812 */ /* 0x000fe2000780c0ff */
[----:B------:R-:W-:Y:S01]  /*4d00*/  ULDC UR5, c[0x0][0x658] ;  /* 0x0001960000057ab9 */ /* 0x000fe20000000800 */
[----:B------:R-:W-:Y:S01]  /*4d10*/  UMOV UR8, 0xffffffff ;  /* 0xffffffff00087882 */ /* 0x000fe20000000000 */
[----:B------:R-:W-:Y:S01]  /*4d20*/  BSSY B0, `(.L_x_102) ;  /* 0x00000d5000007945 */ /* 0x000fe20003800000 */
[----:B------:R-:W-:Y:S01]  /*4d30*/  USHF.L.U32 UR8, UR8, UR5, URZ ;  /* 0x0000000508087299 */ /* 0x000fe2000800063f */
[C---:B------:R-:W-:Y:S01]  /*4d40*/  ISETP.NE.AND P3, PT, R3.reuse, RZ, PT ;  /* 0x000000ff0300720c */ /* 0x040fe20003f65270 */
[----:B------:R-:W-:Y:S01]  /*4d50*/  IMAD.MOV.U32 R0, RZ, RZ, 0x1 ;  /* 0x00000001ff007424 */ /* 0x000fe200078e00ff */
[----:B------:R-:W-:Y:S01]  /*4d60*/  ISETP.NE.OR P0, PT, R3, RZ, !P0 ;  /* 0x000000ff0300720c */ /* 0x000fe20004705670 */
[----:B------:R-:W-:Y:S01]  /*4d70*/  IMAD.MOV.U32 R9, RZ, RZ, 0x1 ;  /* 0x00000001ff097424 */ /* 0x000fe200078e00ff */
[----:B------:R-:W-:Y:S01]  /*4d80*/  ULDC UR4, c[0x0][0x600] ;  /* 0x0001800000047ab9 */ /* 0x000fe20000000800 */
[----:B------:R-:W-:Y:S01]  /*4d90*/  IMAD.MOV.U32 R8, RZ, RZ, RZ ;  /* 0x000000ffff087224 */ /* 0x000fe200078e00ff */
[----:B------:R-:W-:Y:S01]  /*4da0*/  UMOV UR18, 0x5 ;  /* 0x0000000500127882 */ /* 0x000fe20000000000 */
[----:B------:R-:W-:-:S02]  /*4db0*/  UIADD3 UR21, UR39, 0x1, URZ ;  /* 0x0000000127157890 */ /* 0x000fc4000fffe03f */
[----:B------:R-:W-:Y:S02]  /*4dc0*/  ULOP3.LUT UR24, UR36, 0x2, URZ, 0xfc, !UPT ;  /* 0x0000000224187892 */ /* 0x000fe4000f8efc3f */
[----:B------:R-:W-:Y:S02]  /*4dd0*/  UIADD3 UR4, UR4, -0x1, URZ ;  /* 0xffffffff04047890 */ /* 0x000fe4000fffe03f */
[----:B------:R-:W-:Y:S02]  /*4de0*/  USHF.L.U32 UR5, UR9, UR5, URZ ;  /* 0x0000000509057299 */ /* 0x000fe4000800063f */
[----:B------:R-:W-:Y:S02]  /*4df0*/  ULOP3.LUT UR16, URZ, UR8, URZ, 0x33, !UPT ;  /* 0x000000083f107292 */ /* 0x000fe4000f8e333f */
[----:B0-----:R-:W-:Y:S02]  /*4e00*/  ULOP3.LUT UR6, UR7, 0x1, URZ, 0xc0, !UPT ;  /* 0x0000000107067892 */ /* 0x001fe4000f8ec03f */
[----:B------:R-:W-:-:S02]  /*4e10*/  USHF.R.U32.HI UR25, URZ, 0x1, UR7 ;  /* 0x000000013f197899 */ /* 0x000fc40008011607 */
[----:B------:R-:W-:Y:S02]  /*4e20*/  USHF.L.U32 UR13, UR7, 0x5, URZ ;  /* 0x00000005070d7899 */ /* 0x000fe4000800063f */
[----:B------:R-:W-:Y:S02]  /*4e30*/  USHF.L.U32 UR26, UR7, 0xa, URZ ;  /* 0x0000000a071a7899 */ /* 0x000fe4000800063f */
[----:B------:R-:W-:Y:S02]  /*4e40*/  ULOP3.LUT UR7, UR7, 0xfffffffe, URZ, 0xc0, !UPT ;  /* 0xfffffffe07077892 */ /* 0x000fe4000f8ec03f */
[----:B------:R-:W-:Y:S02]  /*4e50*/  UISETP.GT.U32.AND UP0, UPT, UR6, 0xffff, UPT ;  /* 0x0000ffff0600788c */ /* 0x000fe4000bf04070 */
[----:B------:R-:W-:Y:S02]  /*4e60*/  USHF.L.U32 UR17, UR9, UR7, URZ ;  /* 0x0000000709117299 */ /* 0x000fe4000800063f */
[----:B------:R-:W-:-:S02]  /*4e70*/  ULOP3.LUT UR7, UR7, 0x1, URZ, 0xfc, !UPT ;  /* 0x0000000107077892 */ /* 0x000fc4000f8efc3f */
[----:B------:R-:W-:Y:S02]  /*4e80*/  USEL UR6, UR6, 0xffff, !UP0 ;  /* 0x0000ffff06067887 */ /* 0x000fe4000c000000 */
[----:B------:R-:W-:Y:S02]  /*4e90*/  USHF.L.U32 UR7, UR9, UR7, URZ ;  /* 0x0000000709077299 */ /* 0x000fe4000800063f */
[----:B------:R-:W-:Y:S02]  /*4ea0*/  ULOP3.LUT UR6, UR6, 0xffff, URZ, 0xc0, !UPT ;  /* 0x0000ffff06067892 */ /* 0x000fe4000f8ec03f */
[----:B------:R-:W-:Y:S02]  /*4eb0*/  ULOP3.LUT UR13, UR13, 0x20, URZ, 0xc0, !UPT ;  /* 0x000000200d0d7892 */ /* 0x000fe4000f8ec03f */
[----:B------:R-:W-:Y:S02]  /*4ec0*/  ULOP3.LUT UR17, UR17, UR7, URZ, 0xfc, !UPT ;  /* 0x0000000711117292 */ /* 0x000fe4000f8efc3f */
[----:B------:R-:W-:Y:S01]  /*4ed0*/  USHF.L.U32 UR18, UR18, UR6, URZ ;  /* 0x0000000612127299 */ /* 0x000fe2000800063f */
[----:B------:R-:W-:-:S11]  /*4ee0*/  ULDC.64 UR22, c[0x0][0x198] ;  /* 0x0000660000167ab9 */ /* 0x000fd60000000a00 */
.L_x_114:
[----:B------:R-:W-:-:S03]  /*4ef0*/  UMOV UR6, 0xffffffff ;  /* 0xffffffff00067882 */ /* 0x000fc60000000000 */
[----:B-1----:R-:W-:Y:S05]  /*4f00*/  BRA.DIV UR6, `(.L_x_103) ;  /* 0x0000000e06f47947 */ /* 0x002fea000b800000 */
[----:B------:R-:W-:-:S13]  /*4f10*/  ELECT P6, URZ, PT ;  /* 0x00000000003f782f */ /* 0x000fda00038c0000 */
.L_x_127:
[----:B------:R-:W0:Y:S01]  /*4f20*/  LDC R3, c[0x0][0x28c] ;  /* 0x0000a300ff037b82 */ /* 0x000e220000000800 */
[----:B------:R-:W-:Y:S01]  /*4f30*/  BSSY B1, `(.L_x_104) ;  /* 0x000003e000017945 */ /* 0x000fe20003800000 */
[----:B0-----:R-:W-:-:S13]  /*4f40*/  ISETP.LT.OR P6, PT, R3, 0x1, !P6 ;  /* 0x000000010300780c */ /* 0x001fda00077c1670 */
[----:B------:R-:W-:Y:S05]  /*4f50*/  @P6 BRA `(.L_x_105) ;  /* 0x0000000000ec6947 */ /* 0x000fea0003800000 */
[----:B------:R-:W-:Y:S01]  /*4f60*/  LEA R18, R18, UR25, 0x1 ;  /* 0x0000001912127c11 */ /* 0x000fe2000f8e08ff */
[----:B------:R-:W-:Y:S01]  /*4f70*/  IMAD.MOV.U32 R11, RZ, RZ, RZ ;  /* 0x000000ffff0b7224 */ /* 0x000fe200078e00ff */
[----:B------:R-:W-:Y:S01]  /*4f80*/  LEA R6, R2, UR13, 0x6 ;  /* 0x0000000d02067c11 */ /* 0x000fe2000f8e30ff */
[----:B------:R-:W-:Y:S02]  /*4f90*/  IMAD.U32 R12, RZ, RZ, UR21 ;  /* 0x00000015ff0c7e24 */ /* 0x000fe4000f8e00ff */
[----:B------:R-:W-:Y:S02]  /*4fa0*/  IMAD.MOV.U32 R2, RZ, RZ, R9 ;  /* 0x000000ffff027224 */ /* 0x000fe400078e0009 */
[----:B------:R-:W-:Y:S02]  /*4fb0*/  IMAD.MOV.U32 R3, RZ, RZ, R8 ;  /* 0x000000ffff037224 */ /* 0x000fe400078e0008 */
[----:B------:R-:W-:-:S07]  /*4fc0*/  IMAD.SHL.U32 R18, R18, 0x20, RZ ;  /* 0x0000002012127824 */ /* 0x000fce00078e00ff */
.L_x_109:
[----:B------:R-:W0:Y:S01]  /*4fd0*/  S2R R5, SR_CgaCtaId ;  /* 0x0000000000057919 */ /* 0x000e220000008800 */
[----:B-1----:R-:W-:-:S04]  /*4fe0*/  MOV R4, 0x400 ;  /* 0x0000040000047802 */ /* 0x002fc80000000f00 */
[----:B0-----:R-:W-:Y:S02]  /*4ff0*/  LEA R10, R5, R4, 0x18 ;  /* 0x00000004050a7211 */ /* 0x001fe400078ec0ff */
[----:B------:R-:W-:Y:S01]  /*5000*/  SHF.L.U32 R4, R2, 0x1f, RZ ;  /* 0x0000001f02047819 */ /* 0x000fe200000006ff */
[----:B------:R-:W0:Y:S02]  /*5010*/  @!P3 LDC R5, c[0x0][0x500] ;  /* 0x00014000ff05bb82 */ /* 0x000e240000000800 */
[----:B------:R-:W-:-:S04]  /*5020*/  IMAD R7, R3, 0x8, R10 ;  /* 0x0000000803077824 */ /* 0x000fc800078e020a */
[----:B------:R-:W1:Y:S02]  /*5030*/  SYNCS.PHASECHK.TRANS64.TRYWAIT P1, [R7+URZ+0x20], R4 ;  /* 0x00002004070075a7 */ /* 0x000e64000802017f */
[----:B-1----:R-:W-:Y:S05]  /*5040*/  @!P1 BRA `(.L_x_106) ;  /* 0x0000000c00c49947 */ /* 0x002fea0003800000 */
.L_x_128:
[----:B------:R-:W-:Y:S01]  /*5050*/  UPRMT UR6, UR24, 0x9910, URZ ;  /* 0x0000991018067896 */ /* 0x000fe2000800003f */
[----:B0-----:R0:W-:Y:S03]  /*5060*/  @!P3 SYNCS.ARRIVE.TRANS64 RZ, [R7+URZ], R5 ;  /* 0x0000000507ffb9a7 */ /* 0x0011e6000800003f */
[----:B------:R-:W-:-:S06]  /*5070*/  UISETP.NE.AND UP0, UPT, UR6, 0x2, UPT ;  /* 0x000000020600788c */ /* 0x000fcc000bf05270 */
[----:B------:R-:W-:-:S13]  /*5080*/  PLOP3.LUT P1, PT, PT, PT, UP0, 0x80, 0x0 ;  /* 0x000000000000781c */ /* 0x000fda0003f2f008 */
[----:B0-----:R-:W-:Y:S05]  /*5090*/  @P1 BRA `(.L_x_107) ;  /* 0x0000000000041947 */ /* 0x001fea0003800000 */
[----:B------:R-:W-:Y:S01]  /*50a0*/  BPT.TRAP 0x1 ;  /* 0x000000040000795c */ /* 0x000fe20000300000 */
.L_x_107:
[----:B------:R-:W-:Y:S05]  /*50b0*/  @P0 BRA `(.L_x_108) ;  /* 0x0000000000040947 */ /* 0x000fea0003800000 */
[----:B------:R-:W-:Y:S01]  /*50c0*/  BPT.TRAP 0x1 ;  /* 0x000000040000795c */ /* 0x000fe20000300000 */
.L_x_108:
[----:B------:R-:W-:Y:S01]  /*50d0*/  R2UR UR7, R3 ;  /* 0x00000000030772ca */ /* 0x000fe200000e0000 */
[----:B------:R-:W-:Y:S01]  /*50e0*/  VIADD R12, R12, 0xffffffff ;  /* 0xffffffff0c0c7836 */ /* 0x000fe20000000000 */
[----:B------:R-:W-:Y:S01]  /*50f0*/  R2UR UR11, R10 ;  /* 0x000000000a0b72ca */ /* 0x000fe200000e0000 */
[----:B------:R-:W-:Y:S01]  /*5100*/  UIADD3 UR6, UP0, UR22, 0xf0, URZ ;  /* 0x000000f016067890 */ /* 0x000fe2000ff1e03f */
[----:B------:R-:W-:Y:S01]  /*5110*/  R2UR UR27, R18 ;  /* 0x00000000121b72ca */ /* 0x000fe200000e0000 */
[----:B------:R-:W-:Y:S01]  /*5120*/  UIADD3 UR28, UP1, UR22, 0x1f0, URZ ;  /* 0x000001f0161c7890 */ /* 0x000fe2000ff3e03f */
[----:B------:R-:W-:Y:S01]  /*5130*/  R2UR UR9, R7 ;  /* 0x00000000070972ca */ /* 0x000fe200000e0000 */
[----:B------:R-:W-:Y:S01]  /*5140*/  UPRMT UR19, URZ, 0x5410, UR18 ;  /* 0x000054103f137896 */ /* 0x000fe20008000012 */
[----:B------:R-:W-:Y:S01]  /*5150*/  R2UR UR10, R11 ;  /* 0x000000000b0a72ca */ /* 0x000fe200000e0000 */
[----:B------:R-:W-:Y:S01]  /*5160*/  VIADD R3, R3, 0x1 ;  /* 0x0000000103037836 */ /* 0x000fe20000000000 */
[----:B------:R-:W-:Y:S01]  /*5170*/  R2UR UR12, R19 ;  /* 0x00000000130c72ca */ /* 0x000fe200000e0000 */
[----:B------:R-:W-:Y:S01]  /*5180*/  UPRMT UR31, URZ, 0x5410, UR17 ;  /* 0x000054103f1f7896 */ /* 0x000fe20008000011 */
[----:B------:R-:W-:Y:S01]  /*5190*/  R2UR UR30, R6 ;  /* 0x00000000061e72ca */ /* 0x000fe200000e0000 */
[----:B------:R-:W-:Y:S01]  /*51a0*/  USHF.L.U32 UR7, UR7, 0xb, URZ ;  /* 0x0000000b07077899 */ /* 0x000fe2000800063f */
[----:B------:R-:W-:Y:S01]  /*51b0*/  ISETP.GT.AND P2, PT, R12, 0x1, PT ;  /* 0x000000010c00780c */ /* 0x000fe20003f44270 */
[----:B------:R-:W-:Y:S01]  /*51c0*/  UIADD3.X UR29, URZ, UR23, URZ, UP1, !UPT ;  /* 0x000000173f1d7290 */ /* 0x000fe20008ffe43f */
[----:B------:R-:W-:Y:S01]  /*51d0*/  ISETP.NE.AND P1, PT, R3, 0x4, PT ;  /* 0x000000040300780c */ /* 0x000fe20003f25270 */
[----:B------:R-:W-:Y:S01]  /*51e0*/  ULEA UR8, UR25, UR7, 0xa ;  /* 0x0000000719087291 */ /* 0x000fe2000f8e503f */
[----:B------:R-:W-:Y:S01]  /*51f0*/  VIADD R11, R11, 0x20 ;  /* 0x000000200b0b7836 */ /* 0x000fe20000000000 */
[----:B------:R-:W-:Y:S01]  /*5200*/  ULOP3.LUT UR7, UR7, 0x400, UR26, 0xf8, !UPT ;  /* 0x0000040007077892 */ /* 0x000fe2000f8ef81a */
[----:B------:R-:W-:Y:S01]  /*5210*/  SEL R5, RZ, 0x1, P1 ;  /* 0x00000001ff057807 */ /* 0x000fe20000800000 */
[----:B------:R-:W-:Y:S01]  /*5220*/  ULEA UR8, UR8, UR11, 0x1 ;  /* 0x0000000b08087291 */ /* 0x000fe2000f8e083f */
[----:B------:R-:W-:Y:S01]  /*5230*/  SEL R3, R3, RZ, P1 ;  /* 0x000000ff03037207 */ /* 0x000fe20000800000 */
[----:B------:R-:W-:Y:S01]  /*5240*/  ULEA UR11, UR7, UR11, 0x1 ;  /* 0x0000000b070b7291 */ /* 0x000fe2000f8e083f */
[----:B------:R-:W-:Y:S01]  /*5250*/  LOP3.LUT R2, R2, R5, RZ, 0x3c, !PT ;  /* 0x0000000502027212 */ /* 0x000fe200078e3cff */
[----:B------:R-:W-:-:S02]  /*5260*/  UIADD3 UR8, UR8, 0x180, URZ ;  /* 0x0000018008087890 */ /* 0x000fc4000fffe03f */
[----:B------:R-:W-:Y:S02]  /*5270*/  UIADD3.X UR7, URZ, UR23, URZ, UP0, !UPT ;  /* 0x000000173f077290 */ /* 0x000fe400087fe43f */
[----:B------:R-:W-:Y:S01]  /*5280*/  UIADD3 UR20, UR11, 0x4180, URZ ;  /* 0x000041800b147890 */ /* 0x000fe2000fffe03f */
[----:B------:R-:W-:Y:S01]  /*5290*/  UMOV UR14, 0x0 ;  /* 0x00000000000e7882 */ /* 0x000fe20000000000 */
[----:B------:R-:W-:Y:S01]  /*52a0*/  UMOV UR15, 0x10000000 ;  /* 0x10000000000f7882 */ /* 0x000fe20000000000 */
[----:B------:R-:W-:-:S04]  /*52b0*/  UMOV UR11, UR27 ;  /* 0x0000001b000b7c82 */ /* 0x000fc80008000000 */
[----:B------:R0:W-:Y:S02]  /*52c0*/  UTMALDG.3D.MULTICAST [UR8], [UR6], UR19, desc[UR14] ;  /* 0x00000e08060073b4 */ /* 0x0001e40008011813 */
[----:B0-----:R-:W-:Y:S01]  /*52d0*/  UMOV UR8, UR20 ;  /* 0x0000001400087c82 */ /* 0x001fe20008000000 */
[----:B------:R-:W-:Y:S02]  /*52e0*/  UMOV UR11, UR30 ;  /* 0x0000001e000b7c82 */ /* 0x000fe40008000000 */
[----:B------:R0:W-:Y:S02]  /*52f0*/  UTMALDG.3D.MULTICAST [UR8], [UR28], UR31, desc[UR14] ;  /* 0x00000e081c0073b4 */ /* 0x0001e4000801181f */
[----:B0-----:R-:W-:Y:S05]  /*5300*/  @P2 BRA `(.L_x_109) ;  /* 0xfffffffc00302947 */ /* 0x001fea000383ffff */
.L_x_105:
[----:B------:R-:W-:Y:S05]  /*5310*/  BSYNC B1 ;  /* 0x0000000000017941 */ /* 0x000fea0003800000 */
.L_x_104:
[----:B------:R-:W-:Y:S01]  /*5320*/  LOP3.LUT P4, RZ, R0, 0xff, RZ, 0xc0, !PT ;  /* 0x000000ff00ff7812 */ /* 0x000fe2000788c0ff */
[----:B------:R-:W-:Y:S01]  /*5330*/  VIADD R8, R8, UR39 ;  /* 0x0000002708087c36 */ /* 0x000fe20008000000 */
[----:B------:R-:W-:Y:S01]  /*5340*/  ULDC.64 UR6, c[0x0][0x650] ;  /* 0x0001940000067ab9 */ /* 0x000fe20000000a00 */
[----:B------:R-:W-:Y:S01]  /*5350*/  BSSY B1, `(.L_x_110) ;  /* 0x000006f000017945 */ /* 0x000fe20003800000 */
[----:B------:R-:W-:Y:S02]  /*5360*/  IMAD.MOV.U32 R18, RZ, RZ, -0x1 ;  /* 0xffffffffff127424 */ /* 0x000fe400078e00ff */
[----:B------:R-:W-:Y:S01]  /*5370*/  SHF.R.U32.HI R0, RZ, 0x2, R8 ;  /* 0x00000002ff007819 */ /* 0x000fe20000011608 */
[----:B------:R-:W-:Y:S01]  /*5380*/  IMAD.MOV.U32 R19, RZ, RZ, -0x1 ;  /* 0xffffffffff137424 */ /* 0x000fe200078e00ff */
[----:B------:R-:W-:Y:S02]  /*5390*/  ISETP.GT.U32.AND P1, PT, R8, 0x3, PT ;  /* 0x000000030800780c */ /* 0x000fe40003f24070 */
[----:B------:R-:W-:-:S02]  /*53a0*/  LOP3.LUT R0, R0, 0x1, RZ, 0xc0, !PT ;  /* 0x0000000100007812 */ /* 0x000fc400078ec0ff */
[----:B------:R-:W-:Y:S01]  /*53b0*/  LOP3.LUT R8, R8, 0x3, RZ, 0xc0, !PT ;  /* 0x0000000308087812 */ /* 0x000fe200078ec0ff */
[----:B------:R-:W0:Y:S01]  /*53c0*/  @P4 S2R R3, SR_CgaCtaId ;  /* 0x0000000000034919 */ /* 0x000e220000008800 */
[----:B------:R-:W-:Y:S02]  /*53d0*/  @P4 MOV R2, 0x400 ;  /* 0x0000040000024802 */ /* 0x000fe40000000f00 */
[----:B------:R-:W-:Y:S02]  /*53e0*/  ISETP.NE.U32.AND P2, PT, R0, 0x1, PT ;  /* 0x000000010000780c */ /* 0x000fe40003f45070 */
[----:B0-----:R-:W-:Y:S01]  /*53f0*/  @P4 LEA R2, R3, R2, 0x18 ;  /* 0x0000000203024211 */ /* 0x001fe200078ec0ff */
[----:B------:R-:W-:-:S03]  /*5400*/  IMAD.U32 R3, RZ, RZ, UR39 ;  /* 0x00000027ff037e24 */ /* 0x000fc6000f8e00ff */
[----:B------:R0:W-:Y:S01]  /*5410*/  @P4 SYNCS.ARRIVE.TRANS64.A1T0 RZ, [R2+URZ+0x78], RZ ;  /* 0x000078ff02ff49a7 */ /* 0x0001e2000810003f */
[----:B------:R-:W-:Y:S02]  /*5420*/  IADD3 R16, P4, R16, UR50, RZ ;  /* 0x0000003210107c10 */ /* 0x000fe4000ff9e0ff */
[----:B------:R-:W-:Y:S02]  /*5430*/  ISETP.LT.U32.AND P1, PT, R3, 0x4, P1 ;  /* 0x000000040300780c */ /* 0x000fe40000f21070 */
[----:B------:R-:W-:Y:S02]  /*5440*/  IADD3.X R17, R17, UR37, RZ, P4, !PT ;  /* 0x0000002511117c10 */ /* 0x000fe4000a7fe4ff */
[----:B------:R-:W-:Y:S02]  /*5450*/  ISETP.GE.U32.AND P4, PT, R16, UR6, PT ;  /* 0x0000000610007c0c */ /* 0x000fe4000bf86070 */
[----:B------:R-:W-:Y:S02]  /*5460*/  SEL R0, RZ, 0x1, !P1 ;  /* 0x00000001ff007807 */ /* 0x000fe40004800000 */
[----:B------:R-:W-:-:S02]  /*5470*/  ISETP.GE.U32.AND.EX P1, PT, R17, UR7, PT, P4 ;  /* 0x0000000711007c0c */ /* 0x000fc4000bf26140 */
[----:B------:R-:W-:Y:S02]  /*5480*/  ISETP.GT.U32.AND P2, PT, R3, 0x3, !P2 ;  /* 0x000000030300780c */ /* 0x000fe40005744070 */
[----:B------:R-:W-:Y:S02]  /*5490*/  PRMT R3, RZ, 0x7610, R3 ;  /* 0x00007610ff037816 */ /* 0x000fe40000000003 */
[----:B0-----:R-:W-:-:S04]  /*54a0*/  SEL R2, RZ, 0x1, !P2 ;  /* 0x00000001ff027807 */ /* 0x001fc80005000000 */
[--C-:B------:R-:W-:Y:S01]  /*54b0*/  LOP3.LUT R9, R2, R9, R0.reuse, 0x96, !PT ;  /* 0x0000000902097212 */ /* 0x100fe200078e9600 */
[----:B------:R-:W-:Y:S01]  /*54c0*/  IMAD.MOV.U32 R2, RZ, RZ, -0x1 ;  /* 0xffffffffff027424 */ /* 0x000fe200078e00ff */
[----:B------:R-:W-:Y:S01]  /*54d0*/  PRMT R0, RZ, 0x7610, R0 ;  /* 0x00007610ff007816 */ /* 0x000fe20000000000 */
[----:B------:R-:W-:Y:S06]  /*54e0*/  @P1 BRA `(.L_x_111) ;  /* 0x0000000400541947 */ /* 0x000fec0003800000 */
[----:B------:R-:W0:Y:S01]  /*54f0*/  S2UR UR6, SR_CTAID.X ;  /* 0x00000000000679c3 */ /* 0x000e220000002500 */
[----:B------:R-:W-:Y:S01]  /*5500*/  ULDC.64 UR8, c[0x0][0x628] ;  /* 0x00018a0000087ab9 */ /* 0x000fe20000000a00 */
[----:B------:R-:W-:Y:S01]  /*5510*/  ULDC UR7, c[0x0][0x150] ;  /* 0x0000540000077ab9 */ /* 0x000fe20000000800 */
[----:B------:R-:W-:Y:S01]  /*5520*/  ISETP.NE.U32.AND P1, PT, RZ, UR8, PT ;  /* 0x00000008ff007c0c */ /* 0x000fe2000bf25070 */
[----:B------:R-:W-:Y:S01]  /*5530*/  ULDC UR10, c[0x0][0x630] ;  /* 0x00018c00000a7ab9 */ /* 0x000fe20000000800 */
[----:B------:R-:W-:Y:S01]  /*5540*/  ULDC UR12, c[0x0][0x154] ;  /* 0x00005500000c7ab9 */ /* 0x000fe20000000800 */
[----:B------:R-:W-:Y:S01]  /*5550*/  IMAD.MOV.U32 R2, RZ, RZ, R16 ;  /* 0x000000ffff027224 */ /* 0x000fe200078e0010 */
[----:B------:R-:W-:Y:S01]  /*5560*/  ISETP.NE.AND.EX P1, PT, RZ, UR9, PT, P1 ;  /* 0x00000009ff007c0c */ /* 0x000fe2000bf25310 */
[----:B------:R-:W2:Y:S01]  /*5570*/  S2UR UR11, SR_CTAID.Y ;  /* 0x00000000000b79c3 */ /* 0x000ea20000002600 */
[----:B0-----:R-:W-:-:S05]  /*5580*/  I2FP.F32.U32 R3, UR6 ;  /* 0x0000000600037c45 */ /* 0x001fca0008201000 */
[----:B------:R-:W-:Y:S01]  /*5590*/  FMUL R10, R3, UR7 ;  /* 0x00000007030a7c20 */ /* 0x000fe20008400000 */
[----:B------:R-:W-:-:S05]  /*55a0*/  IMAD.MOV.U32 R3, RZ, RZ, R17 ;  /* 0x000000ffff037224 */ /* 0x000fca00078e0011 */
[----:B------:R-:W-:Y:S05]  /*55b0*/  @!P1 BRA `(.L_x_112) ;  /* 0x0000000000289947 */ /* 0x000fea0003800000 */
[----:B------:R-:W-:Y:S02]  /*55c0*/  ULDC UR7, c[0x0][0x634] ;  /* 0x00018d0000077ab9 */ /* 0x000fe40000000800 */
[----:B-1----:R-:W-:-:S05]  /*55d0*/  IADD3 R7, P1, R16, UR7, RZ ;  /* 0x0000000710077c10 */ /* 0x002fca000ff3e0ff */
[----:B------:R-:W-:-:S04]  /*55e0*/  IMAD.X R11, RZ, RZ, R17, P1 ;  /* 0x000000ffff0b7224 */ /* 0x000fc800008e0611 */
[----:B------:R-:W-:-:S04]  /*55f0*/  IMAD.WIDE.U32 R4, R11, UR8, RZ ;  /* 0x000000080b047c25 */ /* 0x000fc8000f8e00ff */
[----:B------:R-:W-:-:S04]  /*5600*/  IMAD.WIDE.U32 R4, P1, R7, UR9, R4 ;  /* 0x0000000907047c25 */ /* 0x000fc8000f820004 */
[----:B------:R-:W-:-:S04]  /*5610*/  IMAD.WIDE.U32 R6, R7, UR8, RZ ;  /* 0x0000000807067c25 */ /* 0x000fc8000f8e00ff */
[----:B------:R-:W-:Y:S01]  /*5620*/  IMAD.X R3, RZ, RZ, RZ, P1 ;  /* 0x000000ffff037224 */ /* 0x000fe200008e06ff */
[----:B------:R-:W-:Y:S01]  /*5630*/  IADD3 RZ, P1, R7, R4, RZ ;  /* 0x0000000407ff7210 */ /* 0x000fe20007f3e0ff */
[----:B------:R-:W-:-:S04]  /*5640*/  IMAD.MOV.U32 R2, RZ, RZ, R5 ;  /* 0x000000ffff027224 */ /* 0x000fc800078e0005 */
[----:B------:R-:W-:-:S08]  /*5650*/  IMAD.WIDE.U32.X R2, R11, UR9, R2, P1 ;  /* 0x000000090b027c25 */ /* 0x000fd000088e0402 */
.L_x_112:
[--C-:B------:R-:W-:Y:S01]  /*5660*/  SHF.R.U64 R19, R2, UR10, R3.reuse ;  /* 0x0000000a02137c19 */ /* 0x100fe20008001203 */
[----:B------:R-:W0:Y:S01]  /*5670*/  F2I.U32.TRUNC.NTZ R10, R10 ;  /* 0x0000000a000a7305 */ /* 0x000e22000020f000 */
[----:B------:R-:W-:Y:S01]  /*5680*/  SHF.R.U32.HI R2, RZ, UR10, R3 ;  /* 0x0000000aff027c19 */ /* 0x000fe20008011603 */
[----:B------:R-:W-:Y:S01]  /*5690*/  ULDC.64 UR8, c[0x0][0x620] ;  /* 0x0001880000087ab9 */ /* 0x000fe20000000a00 */
[----:B------:R-:W-:Y:S01]  /*56a0*/  IADD3 R5, P1, RZ, -R19, RZ ;  /* 0x80000013ff057210 */ /* 0x000fe20007f3e0ff */
[----:B------:R-:W-:Y:S01]  /*56b0*/  ULDC.64 UR14, c[0x0][0x640] ;  /* 0x00019000000e7ab9 */ /* 0x000fe20000000a00 */
[----:B-12---:R-:W-:Y:S01]  /*56c0*/  I2FP.F32.U32 R4, UR11 ;  /* 0x0000000b00047c45 */ /* 0x006fe20008201000 */
[----:B------:R-:W1:Y:S01]  /*56d0*/  LDC R15, c[0x0][0x610] ;  /* 0x00018400ff0f7b82 */ /* 0x000e620000000800 */
[----:B------:R-:W-:Y:S01]  /*56e0*/  ULDC UR10, c[0x0][0x658] ;  /* 0x00019600000a7ab9 */ /* 0x000fe20000000800 */
[----:B------:R-:W-:Y:S01]  /*56f0*/  IMAD.X R2, RZ, RZ, ~R2, P1 ;  /* 0x000000ffff027224 */ /* 0x000fe200008e0e02 */
[----:B------:R-:W-:Y:S01]  /*5700*/  ISETP.NE.U32.AND P1, PT, RZ, UR14, PT ;  /* 0x0000000eff007c0c */ /* 0x000fe2000bf25070 */
[----:B------:R-:W-:Y:S01]  /*5710*/  FMUL R6, R4, UR12 ;  /* 0x0000000c04067c20 */ /* 0x000fe20008400000 */
[----:B------:R-:W-:Y:S01]  /*5720*/  ULDC UR12, c[0x0][0x648] ;  /* 0x00019200000c7ab9 */ /* 0x000fe20000000800 */
[----:B------:R-:W-:Y:S01]  /*5730*/  IMAD R4, R2, UR8, RZ ;  /* 0x0000000802047c24 */ /* 0x000fe2000f8e02ff */
[----:B------:R-:W-:Y:S01]  /*5740*/  ISETP.NE.AND.EX P1, PT, RZ, UR15, PT, P1 ;  /* 0x0000000fff007c0c */ /* 0x000fe2000bf25310 */
[C---:B------:R-:W-:Y:S01]  /*5750*/  IMAD.WIDE.U32 R2, R5.reuse, UR8, R16 ;  /* 0x0000000805027c25 */ /* 0x040fe2000f8e0010 */
[----:B0-----:R-:W-:Y:S01]  /*5760*/  R2UR UR7, R10 ;  /* 0x000000000a0772ca */ /* 0x001fe200000e0000 */
[----:B------:R-:W0:Y:S01]  /*5770*/  F2I.U32.TRUNC.NTZ R6, R6 ;  /* 0x0000000600067305 */ /* 0x000e22000020f000 */
[----:B------:R-:W-:Y:S01]  /*5780*/  ULDC UR8, c[0x0][0x618] ;  /* 0x0001860000087ab9 */ /* 0x000fe20000000800 */
[----:B------:R-:W-:-:S04]  /*5790*/  IMAD R5, R5, UR9, R4 ;  /* 0x0000000905057c24 */ /* 0x000fc8000f8e0204 */
[----:B------:R-:W-:-:S05]  /*57a0*/  IMAD.IADD R3, R3, 0x1, R5 ;  /* 0x0000000103037824 */ /* 0x000fca00078e0205 */
[--C-:B------:R-:W-:Y:S02]  /*57b0*/  SHF.R.U64 R10, R2, UR8, R3.reuse ;  /* 0x00000008020a7c19 */ /* 0x100fe40008001203 */
[----:B------:R-:W-:Y:S01]  /*57c0*/  SHF.R.U32.HI R3, RZ, UR8, R3 ;  /* 0x00000008ff037c19 */ /* 0x000fe20008011603 */
[----:B------:R-:W-:Y:S01]  /*57d0*/  ULDC UR8, c[0x0][0x608] ;  /* 0x0001820000087ab9 */ /* 0x000fe20000000800 */
[----:B0-----:R-:W-:Y:S02]  /*57e0*/  R2UR UR9, R6 ;  /* 0x00000000060972ca */ /* 0x001fe400000e0000 */
[--C-:B------:R-:W-:Y:S02]  /*57f0*/  SHF.R.U64 R12, R10, UR8, R3.reuse ;  /* 0x000000080a0c7c19 */ /* 0x100fe40008001203 */
[----:B------:R-:W-:Y:S01]  /*5800*/  SHF.R.U32.HI R3, RZ, UR8, R3 ;  /* 0x00000008ff037c19 */ /* 0x000fe20008011603 */
[----:B------:R-:W-:-:S03]  /*5810*/  UIADD3 UR8, -UR7, URZ, URZ ;  /* 0x0000003f07087290 */ /* 0x000fc6000fffe13f */
[--C-:B------:R-:W-:Y:S01]  /*5820*/  SHF.R.U64 R13, R12, UR10, R3.reuse ;  /* 0x0000000a0c0d7c19 */ /* 0x100fe20008001203 */
[----:B------:R-:W-:Y:S01]  /*5830*/  ULDC UR7, c[0x0][0x144] ;  /* 0x0000510000077ab9 */ /* 0x000fe20000000800 */
[----:B------:R-:W-:-:S03]  /*5840*/  SHF.R.U32.HI R3, RZ, UR10, R3 ;  /* 0x0000000aff037c19 */ /* 0x000fc60008011603 */
[----:B------:R-:W-:Y:S01]  /*5850*/  IMAD.MOV.U32 R2, RZ, RZ, R13 ;  /* 0x000000ffff027224 */ /* 0x000fe200078e000d */
[----:B------:R-:W-:Y:S06]  /*5860*/  @!P1 BRA `(.L_x_113) ;  /* 0x0000000000289947 */ /* 0x000fec0003800000 */
[----:B------:R-:W-:Y:S02]  /*5870*/  ULDC UR10, c[0x0][0x64c] ;  /* 0x00019300000a7ab9 */ /* 0x000fe40000000800 */
[----:B------:R-:W-:-:S05]  /*5880*/  IADD3 R7, P1, R13, UR10, RZ ;  /* 0x0000000a0d077c10 */ /* 0x000fca000ff3e0ff */
        /* <DEDUP_REMOVED lines=8> */
.L_x_113:
[----:B------:R-:W-:Y:S01]  /*5910*/  UISETP.NE.AND UP0, UPT, UR38, URZ, UPT ;  /* 0x0000003f2600728c */ /* 0x000fe2000bf05270 */
[----:B------:R-:W-:Y:S01]  /*5920*/  SHF.R.U64 R3, R2, UR12, R3 ;  /* 0x0000000c02037c19 */ /* 0x000fe20008001203 */
[----:B------:R-:W-:Y:S01]  /*5930*/  UIADD3 UR9, -UR9, URZ, URZ ;  /* 0x0000003f09097290 */ /* 0x000fe2000fffe13f */
[----:B------:R-:W-:Y:S01]  /*5940*/  LOP3.LUT R2, R12, UR16, RZ, 0xc0, !PT ;  /* 0x000000100c027c12 */ /* 0x000fe2000f8ec0ff */
[----:B------:R-:W-:Y:S01]  /*5950*/  UIMAD UR6, UR7, UR8, UR6 ;  /* 0x00000008070672a4 */ /* 0x000fe2000f8e0206 */
[----:B------:R-:W-:Y:S01]  /*5960*/  LOP3.LUT R5, R10, UR4, RZ, 0xc0, !PT ;  /* 0x000000040a057c12 */ /* 0x000fe2000f8ec0ff */
[----:B------:R-:W-:Y:S01]  /*5970*/  IMAD.MOV R4, RZ, RZ, -R3 ;  /* 0x000000ffff047224 */ /* 0x000fe200078e0a03 */
[----:B------:R-:W-:Y:S01]  /*5980*/  ULDC UR7, c[0x0][0x148] ;  /* 0x0000520000077ab9 */ /* 0x000fe20000000800 */
[----:B------:R-:W-:Y:S01]  /*5990*/  IMAD R18, R3, UR5, R2 ;  /* 0x0000000503127c24 */ /* 0x000fe2000f8e0202 */
[----:B------:R-:W-:Y:S01]  /*59a0*/  PLOP3.LUT P1, PT, PT, PT, UP0, 0x80, 0x0 ;  /* 0x000000000000781c */ /* 0x000fe20003f2f008 */
[----:B------:R-:W-:Y:S01]  /*59b0*/  IMAD.MOV.U32 R3, RZ, RZ, 0x1 ;  /* 0x00000001ff037424 */ /* 0x000fe200078e00ff */
[----:B------:R-:W-:-:S03]  /*59c0*/  @UP0 UIMAD UR6, UR7, UR9, UR11 ;  /* 0x00000009070602a4 */ /* 0x000fc6000f8e020b */
[----:B------:R-:W-:Y:S02]  /*59d0*/  ULDC UR7, c[0x0][0x638] ;  /* 0x00018e0000077ab9 */ /* 0x000fe40000000800 */
[----:B------:R-:W-:Y:S02]  /*59e0*/  IMAD R2, R4, UR7, R13 ;  /* 0x0000000704027c24 */ /* 0x000fe4000f8e020d */
[----:B-1----:R-:W-:Y:S01]  /*59f0*/  IMAD R18, R18, R15, UR6 ;  /* 0x0000000612127e24 */ /* 0x002fe2000f8e020f */
[----:B------:R-:W-:Y:S02]  /*5a00*/  ULDC UR6, c[0x0][0x600] ;  /* 0x0001800000067ab9 */ /* 0x000fe40000000800 */
[----:B------:R-:W-:-:S05]  /*5a10*/  IMAD R5, R2, UR6, R5 ;  /* 0x0000000602057c24 */ /* 0x000fca000f8e0205 */
[----:B------:R-:W-:Y:S02]  /*5a20*/  SEL R2, R5, R18, !P1 ;  /* 0x0000001205027207 */ /* 0x000fe40004800000 */
[----:B------:R-:W-:-:S07]  /*5a30*/  SEL R18, R18, R5, !P1 ;  /* 0x0000000512127207 */ /* 0x000fce0004800000 */
.L_x_111:
[----:B------:R-:W-:Y:S05]  /*5a40*/  BSYNC B1 ;  /* 0x0000000000017941 */ /* 0x000fea0003800000 */
.L_x_110:
[----:B------:R-:W-:-:S13]  /*5a50*/  LOP3.LUT P1, RZ, R3, 0xff, RZ, 0xc0, !PT ;  /* 0x000000ff03ff7812 */ /* 0x000fda000782c0ff */
[----:B------:R-:W-:Y:S05]  /*5a60*/  @P1 BRA `(.L_x_114) ;  /* 0xfffffff400201947 */ /* 0x000fea000383ffff */
[----:B------:R-:W-:Y:S05]  /*5a70*/  BSYNC B0 ;  /* 0x0000000000007941 */ /* 0x000fea0003800000 */
.L_x_102:
[----:B------:R-:W-:-:S03]  /*5a80*/  UMOV UR6, 0xffffffff ;  /* 0xffffffff00067882 */ /* 0x000fc60000000000 */
[----:B------:R-:W-:Y:S05]  /*5a90*/  BRA.DIV UR6, `(.L_x_115) ;  /* 0x0000000606447947 */ /* 0x000fea000b800000 */
[----:B------:R-:W-:-:S13]  /*5aa0*/  ELECT P6, URZ, PT ;  /* 0x00000000003f782f */ /* 0x000fda00038c0000 */
.L_x_131:
[----:B------:R-:W-:Y:S04]  /*5ab0*/  BSSY B0, `(.L_x_116) ;  /* 0x000002c000007945 */ /* 0x000fe80003800000 */
[----:B------:R-:W-:Y:S05]  /*5ac0*/  @!P6 BRA `(.L_x_117) ;  /* 0x0000000000a8e947 */ /* 0x000fea0003800000 */
[----:B------:R-:W-:-:S04]  /*5ad0*/  ULOP3.LUT UR6, UR36, 0x2, URZ, 0xfc, !UPT ;  /* 0x0000000224067892 */ /* 0x000fc8000f8efc3f */
[----:B------:R-:W-:-:S06]  /*5ae0*/  UISETP.NE.AND UP0, UPT, UR6, 0x3, UPT ;  /* 0x000000030600788c */ /* 0x000fcc000bf05270 */
[----:B------:R-:W-:-:S13]  /*5af0*/  PLOP3.LUT P0, PT, PT, PT, UP0, 0x80, 0x0 ;  /* 0x000000000000781c */ /* 0x000fda0003f0f008 */
[----:B------:R-:W-:Y:S05]  /*5b00*/  @!P0 BRA `(.L_x_118) ;  /* 0x0000000000048947 */ /* 0x000fea0003800000 */
[----:B------:R-:W-:Y:S01]  /*5b10*/  BPT.TRAP 0x1 ;  /* 0x000000040000795c */ /* 0x000fe20000300000 */
.L_x_118:
[----:B------:R-:W0:Y:S01]  /*5b20*/  S2R R3, SR_CgaCtaId ;  /* 0x0000000000037919 */ /* 0x000e220000008800 */
[----:B------:R-:W-:Y:S02]  /*5b30*/  MOV R0, 0x400 ;  /* 0x0000040000007802 */ /* 0x000fe40000000f00 */
[----:B------:R-:W-:Y:S02]  /*5b40*/  SHF.L.U32 R2, R9, 0x1f, RZ ;  /* 0x0000001f09027819 */ /* 0x000fe400000006ff */
[----:B0-----:R-:W-:-:S05]  /*5b50*/  LEA R3, R3, R0, 0x18 ;  /* 0x0000000003037211 */ /* 0x001fca00078ec0ff */
[----:B------:R-:W-:-:S04]  /*5b60*/  VIADD R3, R3, 0x20 ;  /* 0x0000002003037836 */ /* 0x000fc80000000000 */
[C---:B------:R-:W-:Y:S02]  /*5b70*/  IMAD R5, R8.reuse, 0x8, R3 ;  /* 0x0000000808057824 */ /* 0x040fe400078e0203 */
[----:B------:R-:W-:Y:S02]  /*5b80*/  VIADD R8, R8, 0x1 ;  /* 0x0000000108087836 */ /* 0x000fe40000000000 */
[----:B------:R-:W0:Y:S03]  /*5b90*/  SYNCS.PHASECHK.TRANS64.TRYWAIT P0, [R5+URZ], R2 ;  /* 0x00000002050075a7 */ /* 0x000e26000800017f */
[----:B------:R-:W-:-:S04]  /*5ba0*/  ISETP.NE.AND P1, PT, R8, 0x4, PT ;  /* 0x000000040800780c */ /* 0x000fc80003f25270 */
[----:B------:R-:W-:Y:S02]  /*5bb0*/  SEL R0, RZ, 0x1, P1 ;  /* 0x00000001ff007807 */ /* 0x000fe40000800000 */
[----:B------:R-:W-:Y:S02]  /*5bc0*/  SEL R8, R8, RZ, P1 ;  /* 0x000000ff08087207 */ /* 0x000fe40000800000 */
[----:B------:R-:W-:-:S03]  /*5bd0*/  LOP3.LUT R9, R9, R0, RZ, 0x3c, !PT ;  /* 0x0000000009097212 */ /* 0x000fc600078e3cff */
[----:B-1----:R-:W-:Y:S01]  /*5be0*/  IMAD R7, R8, 0x8, R3 ;  /* 0x0000000808077824 */ /* 0x002fe200078e0203 */
[----:B------:R-:W-:Y:S01]  /*5bf0*/  SHF.L.U32 R4, R9, 0x1f, RZ ;  /* 0x0000001f09047819 */ /* 0x000fe200000006ff */
[----:B0-----:R-:W-:Y:S06]  /*5c00*/  @!P0 BRA `(.L_x_119) ;  /* 0x0000000400088947 */ /* 0x001fec0003800000 */
.L_x_132:
[----:B------:R-:W1:Y:S01]  /*5c10*/  SYNCS.PHASECHK.TRANS64.TRYWAIT P0, [R7+URZ], R4 ;  /* 0x00000004070075a7 */ /* 0x000e62000800017f */
[----:B------:R-:W-:-:S05]  /*5c20*/  VIADD R0, R8, 0x1 ;  /* 0x0000000108007836 */ /* 0x000fca0000000000 */
[----:B------:R-:W-:-:S04]  /*5c30*/  ISETP.NE.AND P1, PT, R0, 0x4, PT ;  /* 0x000000040000780c */ /* 0x000fc80003f25270 */
[----:B0-----:R-:W-:Y:S02]  /*5c40*/  SEL R2, RZ, 0x1, P1 ;  /* 0x00000001ff027807 */ /* 0x001fe40000800000 */
[----:B------:R-:W-:Y:S02]  /*5c50*/  SEL R0, R0, RZ, P1 ;  /* 0x000000ff00007207 */ /* 0x000fe40000800000 */
[----:B------:R-:W-:-:S03]  /*5c60*/  LOP3.LUT R9, R9, R2, RZ, 0x3c, !PT ;  /* 0x0000000209097212 */ /* 0x000fc600078e3cff */
[----:B------:R-:W-:Y:S01]  /*5c70*/  IMAD R6, R0, 0x8, R3 ;  /* 0x0000000800067824 */ /* 0x000fe200078e0203 */
[----:B------:R-:W-:Y:S01]  /*5c80*/  SHF.L.U32 R5, R9, 0x1f, RZ ;  /* 0x0000001f09057819 */ /* 0x000fe200000006ff */
[----:B-1----:R-:W-:Y:S06]  /*5c90*/  @!P0 BRA `(.L_x_120) ;  /* 0x0000000000f88947 */ /* 0x002fec0003800000 */
.L_x_133:
[----:B------:R-:W1:Y:S01]  /*5ca0*/  SYNCS.PHASECHK.TRANS64.TRYWAIT P0, [R6+URZ], R5 ;  /* 0x00000005060075a7 */ /* 0x000e62000800017f */
[----:B------:R-:W-:-:S05]  /*5cb0*/  VIADD R0, R0, 0x1 ;  /* 0x0000000100007836 */ /* 0x000fca0000000000 */
[----:B------:R-:W-:-:S04]  /*5cc0*/  ISETP.NE.AND P1, PT, R0, 0x4, PT ;  /* 0x000000040000780c */ /* 0x000fc80003f25270 */
[----:B------:R-:W-:Y:S02]  /*5cd0*/  SEL R2, RZ, 0x1, P1 ;  /* 0x00000001ff027807 */ /* 0x000fe40000800000 */
[----:B------:R-:W-:Y:S02]  /*5ce0*/  SEL R0, R0, RZ, P1 ;  /* 0x000000ff00007207 */ /* 0x000fe40000800000 */
[----:B------:R-:W-:Y:S01]  /*5cf0*/  LOP3.LUT R2, R9, R2, RZ, 0x3c, !PT ;  /* 0x0000000209027212 */ /* 0x000fe200078e3cff */
[----:B-1----:R-:W-:Y:S06]  /*5d00*/  @!P0 BRA `(.L_x_121) ;  /* 0x0000000000f08947 */ /* 0x002fec0003800000 */
.L_x_134:
[----:B------:R-:W-:Y:S01]  /*5d10*/  IMAD R3, R0, 0x8, R3 ;  /* 0x0000000800037824 */ /* 0x000fe200078e0203 */
[----:B------:R-:W-:-:S07]  /*5d20*/  SHF.L.U32 R0, R2, 0x1f, RZ ;  /* 0x0000001f02007819 */ /* 0x000fce00000006ff */
.L_x_122:
[----:B--2---:R2:W3:Y:S02]  /*5d30*/  SYNCS.PHASECHK.TRANS64.TRYWAIT P0, [R3+URZ], R0 ;  /* 0x00000000030075a7 */ /* 0x0044e4000800017f */
[----:B---3--:R-:W-:Y:S05]  /*5d40*/  @!P0 NANOSLEEP.SYNCS 0x989680 ;  /* 0x009896800000895d */ /* 0x008fea0003900000 */
[----:B------:R-:W3:Y:S02]  /*5d50*/  @!P0 SYNCS.PHASECHK.TRANS64 P0, [R3+URZ], R0 ;  /* 0x00000000030085a7 */ /* 0x000ee4000800007f */
[----:B---3--:R-:W-:Y:S05]  /*5d60*/  @!P0 BRA `(.L_x_122) ;  /* 0xfffffffc00f08947 */ /* 0x008fea000383ffff */
.L_x_117:
[----:B------:R-:W-:Y:S05]  /*5d70*/  BSYNC B0 ;  /* 0x0000000000007941 */ /* 0x000fea0003800000 */
.L_x_116:
[----:B------:R-:W-:Y:S05]  /*5d80*/  EXIT ;  /* 0x000000000000794d */ /* 0x000fea0003800000 */
.L_x_18:
[----:B0-----:R0:W1:Y:S02]  /*5d90*/  SYNCS.PHASECHK.TRANS64.TRYWAIT P0, [R63+URZ], R0 ;  /* 0x000000003f0075a7 */ /* 0x001064000800017f */
[----:B-1----:R-:W-:Y:S05]  /*5da0*/  @!P0 NANOSLEEP.SYNCS 0x989680 ;  /* 0x009896800000895d */ /* 0x002fea0003900000 */
[----:B------:R-:W1:Y:S02]  /*5db0*/  @!P0 SYNCS.PHASECHK.TRANS64 P0, [R63+URZ], R0 ;  /* 0x000000003f0085a7 */ /* 0x000e64000800007f */
[----:B-1----:R-:W-:Y:S05]  /*5dc0*/  @!P0 BRA `(.L_x_18) ;  /* 0xfffffffc00f08947 */ /* 0x002fea000383ffff */
[----:B------:R-:W-:Y:S05]  /*5dd0*/  BRA `(.L_x_123) ;  /* 0xffffffb800a07947 */ /* 0x000fea000383ffff */
.L_x_23:
[----:B-1----:R1:W2:Y:S02]  /*5de0*/  SYNCS.PHASECHK.TRANS64.TRYWAIT P1, [R3+URZ], R0 ;  /* 0x00000000030075a7 */ /* 0x0022a4000802017f */
[----:B--2---:R-:W-:Y:S05]  /*5df0*/  @!P1 NANOSLEEP.SYNCS 0x989680 ;  /* 0x009896800000995d */ /* 0x004fea0003900000 */
[----:B------:R-:W2:Y:S02]  /*5e00*/  @!P1 SYNCS.PHASECHK.TRANS64 P1, [R3+URZ], R0 ;  /* 0x00000000030095a7 */ /* 0x000ea4000802007f */
[----:B--2---:R-:W-:Y:S05]  /*5e10*/  @!P1 BRA `(.L_x_23) ;  /* 0xfffffffc00f09947 */ /* 0x004fea000383ffff */
[----:B------:R-:W-:Y:S05]  /*5e20*/  BRA `(.L_x_22) ;  /* 0xffffffbc00087947 */ /* 0x000fea000383ffff */
.L_x_28:
[----:B-1----:R-:W-:-:S04]  /*5e30*/  IMAD.U32 R5, RZ, RZ, UR4 ;  /* 0x00000004ff057e24 */ /* 0x002fc8000f8e00ff */
[----:B------:R1:W2:Y:S03]  /*5e40*/  SYNCS.PHASECHK.TRANS64.TRYWAIT P1, [R5+URZ], R4 ;  /* 0x00000004050075a7 */ /* 0x0002a6000802017f */
[----:B--2---:R-:W-:Y:S05]  /*5e50*/  @!P1 NANOSLEEP.SYNCS 0x989680 ;  /* 0x009896800000995d */ /* 0x004fea0003900000 */
[----:B------:R-:W2:Y:S02]  /*5e60*/  @!P1 SYNCS.PHASECHK.TRANS64 P1, [R5+URZ], R4 ;  /* 0x00000004050095a7 */ /* 0x000ea4000802007f */
[----:B--2---:R-:W-:Y:S05]  /*5e70*/  @!P1 BRA `(.L_x_28) ;  /* 0xfffffffc00ec9947 */ /* 0x004fea000383ffff */
[----:B------:R-:W-:Y:S05]  /*5e80*/  BRA `(.L_x_27) ;  /* 0xffffffbc00807947 */ /* 0x000fea000383ffff */
.L_x_34:
[----:B0-----:R0:W1:Y:S02]  /*5e90*/  SYNCS.PHASECHK.TRANS64.TRYWAIT P0, [R63+URZ+0x10], R0 ;  /* 0x000010003f0075a7 */ /* 0x001064000800017f */
[----:B-1----:R-:W-:Y:S05]  /*5ea0*/  @!P0 NANOSLEEP.SYNCS 0x989680 ;  /* 0x009896800000895d */ /* 0x002fea0003900000 */
[----:B------:R-:W1:Y:S02]  /*5eb0*/  @!P0 SYNCS.PHASECHK.TRANS64 P0, [R63+URZ+0x10], R0 ;  /* 0x000010003f0085a7 */ /* 0x000e64000800007f */
[----:B-1----:R-:W-:Y:S05]  /*5ec0*/  @!P0 BRA `(.L_x_34) ;  /* 0xfffffffc00f08947 */ /* 0x002fea000383ffff */
[----:B------:R-:W-:Y:S05]  /*5ed0*/  BRA `(.L_x_124) ;  /* 0xffffffc000907947 */ /* 0x000fea000383ffff */
.L_x_103:
[----:B------:R-:W-:Y:S01]  /*5ee0*/  BSSY B1, `(.L_x_125) ;  /* 0x0000006000017945 */ /* 0x000fe20003800000 */
[----:B------:R-:W-:-:S07]  /*5ef0*/  IMAD.MOV.U32 R15, RZ, RZ, -0x1 ;  /* 0xffffffffff0f7424 */ /* 0x000fce00078e00ff */
[----:B-----5:R-:W-:Y:S05]  /*5f00*/  WARPSYNC.COLLECTIVE R15, `(.L_x_126) ;  /* 0x000000000f0c7348 */ /* 0x020fea0003c00000 */
[----:B------:R-:W-:Y:S02]  /*5f10*/  ELECT P6, UR62, PT ;  /* 0x00000000003e782f */ /* 0x000fe400038c0000 */
[----:B------:R-:W-:Y:S01]  /*5f20*/  MOV R14, UR62 ;  /* 0x0000003e000e7c02 */ /* 0x000fe20008000f00 */
[----:B-----5:R-:W-:Y:S10]  /*5f30*/  ENDCOLLECTIVE ;  /* 0x000000000000791b */ /* 0x020ff40003800000 */
.L_x_126:
[----:B------:R-:W-:Y:S05]  /*5f40*/  BSYNC B1 ;  /* 0x0000000000017941 */ /* 0x000fea0003800000 */
.L_x_125:
[----:B------:R-:W-:Y:S05]  /*5f50*/  BRA `(.L_x_127) ;  /* 0xffffffec00f07947 */ /* 0x000fea000383ffff */
.L_x_106:
[----:B-1----:R1:W2:Y:S02]  /*5f60*/  SYNCS.PHASECHK.TRANS64.TRYWAIT P1, [R7+URZ+0x20], R4 ;  /* 0x00002004070075a7 */ /* 0x0022a4000802017f */
[----:B--2---:R-:W-:Y:S05]  /*5f70*/  @!P1 NANOSLEEP.SYNCS 0x989680 ;  /* 0x009896800000995d */ /* 0x004fea0003900000 */
[----:B------:R-:W2:Y:S02]  /*5f80*/  @!P1 SYNCS.PHASECHK.TRANS64 P1, [R7+URZ+0x20], R4 ;  /* 0x00002004070095a7 */ /* 0x000ea4000802007f */
[----:B--2---:R-:W-:Y:S05]  /*5f90*/  @!P1 BRA `(.L_x_106) ;  /* 0xfffffffc00f09947 */ /* 0x004fea000383ffff */
[----:B------:R-:W-:Y:S05]  /*5fa0*/  BRA `(.L_x_128) ;  /* 0xfffffff000287947 */ /* 0x000fea000383ffff */
.L_x_115:
[----:B------:R-:W-:Y:S01]  /*5fb0*/  BSSY B0, `(.L_x_129) ;  /* 0x0000006000007945 */ /* 0x000fe20003800000 */
[----:B------:R-:W-:-:S07]  /*5fc0*/  IMAD.MOV.U32 R15, RZ, RZ, -0x1 ;  /* 0xffffffffff0f7424 */ /* 0x000fce00078e00ff */
[----:B-1---5:R-:W-:Y:S05]  /*5fd0*/  WARPSYNC.COLLECTIVE R15, `(.L_x_130) ;  /* 0x000000000f0c7348 */ /* 0x022fea0003c00000 */
[----:B------:R-:W-:Y:S02]  /*5fe0*/  ELECT P6, UR62, PT ;  /* 0x00000000003e782f */ /* 0x000fe400038c0000 */
[----:B------:R-:W-:Y:S01]  /*5ff0*/  MOV R14, UR62 ;  /* 0x0000003e000e7c02 */ /* 0x000fe20008000f00 */
[----:B-1---5:R-:W-:Y:S10]  /*6000*/  ENDCOLLECTIVE ;  /* 0x000000000000791b */ /* 0x022ff40003800000 */
.L_x_130:
[----:B------:R-:W-:Y:S05]  /*6010*/  BSYNC B0 ;  /* 0x0000000000007941 */ /* 0x000fea0003800000 */
.L_x_129:
[----:B------:R-:W-:Y:S05]  /*6020*/  BRA `(.L_x_131) ;  /* 0xfffffff800a07947 */ /* 0x000fea000383ffff */
.L_x_119:
[----:B0-----:R0:W1:Y:S02]  /*6030*/  SYNCS.PHASECHK.TRANS64.TRYWAIT P0, [R5+URZ], R2 ;  /* 0x00000002050075a7 */ /* 0x001064000800017f */
[----:B-1----:R-:W-:Y:S05]  /*6040*/  @!P0 NANOSLEEP.SYNCS 0x989680 ;  /* 0x009896800000895d */ /* 0x002fea0003900000 */
[----:B------:R-:W1:Y:S02]  /*6050*/  @!P0 SYNCS.PHASECHK.TRANS64 P0, [R5+URZ], R2 ;  /* 0x00000002050085a7 */ /* 0x000e64000800007f */
[----:B-1----:R-:W-:Y:S05]  /*6060*/  @!P0 BRA `(.L_x_119) ;  /* 0xfffffffc00f08947 */ /* 0x002fea000383ffff */
[----:B------:R-:W-:Y:S05]  /*6070*/  BRA `(.L_x_132) ;  /* 0xfffffff800e47947 */ /* 0x000fea000383ffff */
.L_x_120:
[----:B0-----:R0:W1:Y:S02]  /*6080*/  SYNCS.PHASECHK.TRANS64.TRYWAIT P0, [R7+URZ], R4 ;  /* 0x00000004070075a7 */ /* 0x001064000800017f */
[----:B-1----:R-:W-:Y:S05]  /*6090*/  @!P0 NANOSLEEP.SYNCS 0x989680 ;  /* 0x009896800000895d */ /* 0x002fea0003900000 */
[----:B------:R-:W1:Y:S02]  /*60a0*/  @!P0 SYNCS.PHASECHK.TRANS64 P0, [R7+URZ], R4 ;  /* 0x00000004070085a7 */ /* 0x000e64000800007f */
[----:B-1----:R-:W-:Y:S05]  /*60b0*/  @!P0 BRA `(.L_x_120) ;  /* 0xfffffffc00f08947 */ /* 0x002fea000383ffff */
[----:B------:R-:W-:Y:S05]  /*60c0*/  BRA `(.L_x_133) ;  /* 0xfffffff800f47947 */ /* 0x000fea000383ffff */
.L_x_121:
[----:B-1----:R1:W2:Y:S02]  /*60d0*/  SYNCS.PHASECHK.TRANS64.TRYWAIT P0, [R6+URZ], R5 ;  /* 0x00000005060075a7 */ /* 0x0022a4000800017f */
[----:B--2---:R-:W-:Y:S05]  /*60e0*/  @!P0 NANOSLEEP.SYNCS 0x989680 ;  /* 0x009896800000895d */ /* 0x004fea0003900000 */
[----:B------:R-:W2:Y:S02]  /*60f0*/  @!P0 SYNCS.PHASECHK.TRANS64 P0, [R6+URZ], R5 ;  /* 0x00000005060085a7 */ /* 0x000ea4000800007f */
[----:B--2---:R-:W-:Y:S05]  /*6100*/  @!P0 BRA `(.L_x_121) ;  /* 0xfffffffc00f08947 */ /* 0x004fea000383ffff */
[----:B------:R-:W-:Y:S05]  /*6110*/  BRA `(.L_x_134) ;  /* 0xfffffff800fc7947 */ /* 0x000fea000383ffff */
.L_x_135:
[----:B------:R-:W-:-:S00]  /*6120*/  BRA `(.L_x_135) ;  /* 0xfffffffc00fc7947 */ /* 0x000fc0000383ffff */
[----:B------:R-:W-:-:S00]  /*6130*/  NOP ;  /* 0x0000000000007918 */ /* 0x000fc00000000000 */
        /* <DEDUP_REMOVED lines=12> */
.L_x_136:


//--------------------- .nv.global.init           --------------------------
	.section	.nv.global.init,"aw",@progbits
.nv.global.init:
	.type		$str$22,@object
	.size		$str$22,($str$23 - $str$22)
$str$22:
        /*0000*/ 	.byte	0x6b, 0x5f, 0x74, 0x69, 0x6c, 0x65, 0x5f, 0x63, 0x6f, 0x75, 0x6e, 0x74, 0x20, 0x3e, 0x3d, 0x20
        /*0010*/ 	.byte	0x31, 0x00
	.type		$str$23,@object
	.size		$str$23,(__unnamed_1 - $str$23)
$str$23:
        /*0012*/ 	.byte	0x2f, 0x74, 0x6d, 0x70, 0x2f, 0x63, 0x75, 0x74, 0x6c, 0x61, 0x73, 0x73, 0x5f, 0x73, 0x77, 0x65
        /*0022*/ 	.byte	0x65, 0x70, 0x5f, 0x73, 0x72, 0x63, 0x2f, 0x69, 0x6e, 0x63, 0x6c, 0x75, 0x64, 0x65, 0x2f, 0x63
        /*0032*/ 	.byte	0x75, 0x74, 0x6c, 0x61, 0x73, 0x73, 0x2f, 0x67, 0x65, 0x6d, 0x6d, 0x2f, 0x63, 0x6f, 0x6c, 0x6c
        /*0042*/ 	.byte	0x65, 0x63, 0x74, 0x69, 0x76, 0x65, 0x2f, 0x73, 0x6d, 0x39, 0x30, 0x5f, 0x6d, 0x6d, 0x61, 0x5f
        /*0052*/ 	.byte	0x74, 0x6d, 0x61, 0x5f, 0x67, 0x6d, 0x6d, 0x61, 0x5f, 0x73, 0x73, 0x5f, 0x77, 0x61, 0x72, 0x70
        /*0062*/ 	.byte	0x73, 0x70, 0x65, 0x63, 0x69, 0x61, 0x6c, 0x69, 0x7a, 0x65, 0x64, 0x2e, 0x68, 0x70, 0x70, 0x00
	.type		__unnamed_1,@object
	.size		__unnamed_1,(.L_0 - __unnamed_1)
__unnamed_1:
        /*0072*/ 	.byte	0x76, 0x6f, 0x69, 0x64, 0x20, 0x63, 0x75, 0x74, 0x6c, 0x61, 0x73, 0x73, 0x3a, 0x3a, 0x67, 0x65
        /* <DEDUP_REMOVED lines=181> */
        /*0bd2*/ 	.byte	0x5d, 0x00
.L_0:


//--------------------- .nv.shared._ZN7cutlass13device_kernelINS_4gemm6kernel13GemmUniversalIN4cute5tupleIJiiiiEEENS1_10collective13CollectiveMmaINS1_34MainloopSm90TmaGmmaWarpSpecializedILi4ENS5_IJNS4_1CILi2EEESB_NSA_ILi1EEEEEENS1_32KernelTmaWarpSpecializedPingpongEEENS5_IJNSA_ILi64EEESG_NSA_ILi32EEEEEENS_10bfloat16_tENS5_IJlSC_lEEESJ_SK_NS4_8TiledMMAINS4_8MMA_AtomIJNS4_4SM904GMMA27MMA_64x64x16_F32BF16BF16_SSILNSO_5MajorE0ELSQ_0ELNSO_7ScaleInE1ELSR_1EEEEEENS4_6LayoutINS5_IJSC_SC_SC_EEENS5_IJNSA_ILi0EEESW_SW_EEEEENS5_IJNS4_10UnderscoreESZ_SZ_EEEEENS4_23SM90_TMA_LOAD_MULTICASTENS4_14ComposedLayoutINS4_7SwizzleILi2ELi4ELi3EEENS4_18smem_ptr_flag_bitsILi16EEENSU_INS5_IJNSA_ILi8EEESH_EEENS5_IJSH_SC_EEEEEEEvNS4_8identityES12_S1C_vS1D_EENS_8epilogue10collective6detail29Sm90TmaWarpSpecializedAdapterINS1G_15DefaultEpilogueISJ_SK_SK_NS1F_6thread17LinearCombinationISJ_Li1EffLNS1K_9ScaleType4KindE0ELNS_15FloatRoundStyleE2ESJ_EENS1_15EpilogueDefaultEEEEEvvEEEEvNT_6ParamsE --------------------------
	.section	.nv.shared._ZN7cutlass13device_kernelINS_4gemm6kernel13GemmUniversalIN4cute5tupleIJiiiiEEENS1_10collective13CollectiveMmaINS1_34MainloopSm90TmaGmmaWarpSpecializedILi4ENS5_IJNS4_1CILi2EEESB_NSA_ILi1EEEEEENS1_32KernelTmaWarpSpecializedPingpongEEENS5_IJNSA_ILi64EEESG_NSA_ILi32EEEEEENS_10bfloat16_tENS5_IJlSC_lEEESJ_SK_NS4_8TiledMMAINS4_8MMA_AtomIJNS4_4SM904GMMA27MMA_64x64x16_F32BF16BF16_SSILNSO_5MajorE0ELSQ_0ELNSO_7ScaleInE1ELSR_1EEEEEENS4_6LayoutINS5_IJSC_SC_SC_EEENS5_IJNSA_ILi0EEESW_SW_EEEEENS5_IJNS4_10UnderscoreESZ_SZ_EEEEENS4_23SM90_TMA_LOAD_MULTICASTENS4_14ComposedLayoutINS4_7SwizzleILi2ELi4ELi3EEENS4_18smem_ptr_flag_bitsILi16EEENSU_INS5_IJNSA_ILi8EEESH_EEENS5_IJSH_SC_EEEEEEEvNS4_8identityES12_S1C_vS1D_EENS_8epilogue10collective6detail29Sm90TmaWarpSpecializedAdapterINS1G_15DefaultEpilogueISJ_SK_SK_NS1F_6thread17LinearCombinationISJ_Li1EffLNS1K_9ScaleType4KindE0ELNS_15FloatRoundStyleE2ESJ_EENS1_15EpilogueDefaultEEEEEvvEEEEvNT_6ParamsE,"aw",@nobits
	.sectionflags	@""
	.align	16
	.zero		1024


//--------------------- .nv.shared.reserved.0     --------------------------
	.section	.nv.shared.reserved.0,"aw",@nobits
	.weak		__nv_reservedSMEM_offset_0_alias
	.size		__nv_reservedSMEM_offset_0_alias, 0, 0
	.other		__nv_reservedSMEM_offset_0_alias,@"STO_CUDA_RESERVED_SHARED STV_DEFAULT"
__nv_reservedSMEM_offset_0_alias:
	.zero		0


//--------------------- .nv.global                --------------------------
	.section	.nv.global,"aw",@nobits
.nv.global:
	.type		_ZN39_INTERNAL_f78d6cab_4_k_cu_73266d10_37404cute1_E,@object
	.size		_ZN39_INTERNAL_f78d6cab_4_k_cu_73266d10_37404cute1_E,(_ZN39_INTERNAL_f78d6cab_4_k_cu_73266d10_37404cuda3std3__45__cpo6cbeginE - _ZN39_INTERNAL_f78d6cab_4_k_cu_73266d10_37404cute1_E)
_ZN39_INTERNAL_f78d6cab_4_k_cu_73266d10_37404cute1_E:
	.zero		1
	.type		_ZN39_INTERNAL_f78d6cab_4_k_cu_73266d10_37404cuda3std3__45__cpo6cbeginE,@object
	.size		_ZN39_INTERNAL_f78d6cab_4_k_cu_73266d10_37404cuda3std3__45__cpo6cbeginE,(_ZN39_INTERNAL_f78d6cab_4_k_cu_73266d10_37404cuda3std3__48in_placeE - _ZN39_INTERNAL_f78d6cab_4_k_cu_73266d10_37404cuda3std3__45__cpo6cbeginE)
_ZN39_INTERNAL_f78d6cab_4_k_cu_73266d10_37404cuda3std3__45__cpo6cbeginE:
	.zero		1
	.type		_ZN39_INTERNAL_f78d6cab_4_k_cu_73266d10_37404cuda3std3__48in_placeE,@object
	.size		_ZN39_INTERNAL_f78d6cab_4_k_cu_73266d10_37404cuda3std3__48in_placeE,(_ZN39_INTERNAL_f78d6cab_4_k_cu_73266d10_37404cuda3std6ranges3__45__cpo9iter_moveE - _ZN39_INTERNAL_f78d6cab_4_k_cu_73266d10_37404cuda3std3__48in_placeE)
_ZN39_INTERNAL_f78d6cab_4_k_cu_73266d10_37404cuda3std3__48in_placeE:
	.zero		1
	.type		_ZN39_INTERNAL_f78d6cab_4_k_cu_73266d10_37404cuda3std6ranges3__45__cpo9iter_moveE,@object
	.size		_ZN39_INTERNAL_f78d6cab_4_k_cu_73266d10_37404cuda3std6ranges3__45__cpo9iter_moveE,(_ZN39_INTERNAL_f78d6cab_4_k_cu_73266d10_37404cuda3std3__45__cpo5beginE - _ZN39_INTERNAL_f78d6cab_4_k_cu_73266d10_37404cuda3std6ranges3__45__cpo9iter_moveE)
_ZN39_INTERNAL_f78d6cab_4_k_cu_73266d10_37404cuda3std6ranges3__45__cpo9iter_moveE:
	.zero		1
	.type		_ZN39_INTERNAL_f78d6cab_4_k_cu_73266d10_37404cuda3std3__45__cpo5beginE,@object
	.size		_ZN39_INTERNAL_f78d6cab_4_k_cu_73266d10_37404cuda3std3__45__cpo5beginE,(_ZN39_INTERNAL_f78d6cab_4_k_cu_73266d10_37404cuda3std3__441_GLOBAL__N__f78d6cab_4_k_cu_73266d10_37406ignoreE - _ZN39_INTERNAL_f78d6cab_4_k_cu_73266d10_37404cuda3std3__45__cpo5beginE)
_ZN39_INTERNAL_f78d6cab_4_k_cu_73266d10_37404cuda3std3__45__cpo5beginE:
	.zero		1
	.type		_ZN39_INTERNAL_f78d6cab_4_k_cu_73266d10_37404cuda3std3__441_GLOBAL__N__f78d6cab_4_k_cu_73266d10_37406ignoreE,@object
	.size		_ZN39_INTERNAL_f78d6cab_4_k_cu_73266d10_37404cuda3std3__441_GLOBAL__N__f78d6cab_4_k_cu_73266d10_37406ignoreE,(_ZN39_INTERNAL_f78d6cab_4_k_cu_73266d10_37404cute7productE - _ZN39_INTERNAL_f78d6cab_4_k_cu_73266d10_37404cuda3std3__441_GLOBAL__N__f78d6cab_4_k_cu_73266d10_37406ignoreE)
_ZN39_INTERNAL_f78d6cab_4_k_cu_73266d10_37404cuda3std3__441_GLOBAL__N__f78d6cab_4_k_cu_73266d10_37406ignoreE:
	.zero		1
	.type		_ZN39_INTERNAL_f78d6cab_4_k_cu_73266d10_37404cute7productE,@object
	.size		_ZN39_INTERNAL_f78d6cab_4_k_cu_73266d10_37404cute7productE,(_ZN39_INTERNAL_f78d6cab_4_k_cu_73266d10_37404cuda3std3__45__cpo3endE - _ZN39_INTERNAL_f78d6cab_4_k_cu_73266d10_37404cute7productE)
_ZN39_INTERNAL_f78d6cab_4_k_cu_73266d10_37404cute7productE:
	.zero		1
	.type		_ZN39_INTERNAL_f78d6cab_4_k_cu_73266d10_37404cuda3std3__45__cpo3endE,@object
	.size		_ZN39_INTERNAL_f78d6cab_4_k_cu_73266d10_37404cuda3std3__45__cpo3endE,(_ZN39_INTERNAL_f78d6cab_4_k_cu_73266d10_37404cuda3std3__419piecewise_constructE - _ZN39_INTERNAL_f78d6cab_4_k_cu_73266d10_37404cuda3std3__45__cpo3endE)
_ZN39_INTERNAL_f78d6cab_4_k_cu_73266d10_37404cuda3std3__45__cpo3endE:
	.zero		1
	.type		_ZN39_INTERNAL_f78d6cab_4_k_cu_73266d10_37404cuda3std3__419piecewise_constructE,@object
	.size		_ZN39_INTERNAL_f78d6cab_4_k_cu_73266d10_37404cuda3std3__419piecewise_constructE,(_ZN39_INTERNAL_f78d6cab_4_k_cu_73266d10_37404cuda3std3__45__cpo4cendE - _ZN39_INTERNAL_f78d6cab_4_k_cu_73266d10_37404cuda3std3__419piecewise_constructE)
_ZN39_INTERNAL_f78d6cab_4_k_cu_73266d10_37404cuda3std3__419piecewise_constructE:
	.zero		1
	.type		_ZN39_INTERNAL_f78d6cab_4_k_cu_73266d10_37404cuda3std3__45__cpo4cendE,@object
	.size		_ZN39_INTERNAL_f78d6cab_4_k_cu_73266d10_37404cuda3std3__45__cpo4cendE,(_ZN39_INTERNAL_f78d6cab_4_k_cu_73266d10_37404cuda3std6ranges3__45__cpo4swapE - _ZN39_INTERNAL_f78d6cab_4_k_cu_73266d10_37404cuda3std3__45__cpo4cendE)
_ZN39_INTERNAL_f78d6cab_4_k_cu_73266d10_37404cuda3std3__45__cpo4cendE:
	.zero		1
	.type		_ZN39_INTERNAL_f78d6cab_4_k_cu_73266d10_37404cuda3std6ranges3__45__cpo4swapE,@object
	.size		_ZN39_INTERNAL_f78d6cab_4_k_cu_73266d10_37404cuda3std6ranges3__45__cpo4swapE,(.L_8 - _ZN39_INTERNAL_f78d6cab_4_k_cu_73266d10_37404cuda3std6ranges3__45__cpo4swapE)
_ZN39_INTERNAL_f78d6cab_4_k_cu_73266d10_37404cuda3std6ranges3__45__cpo4swapE:
	.zero		1
.L_8:


//--------------------- .nv.constant0._ZN7cutlass13device_kernelINS_4gemm6kernel13GemmUniversalIN4cute5tupleIJiiiiEEENS1_10collective13CollectiveMmaINS1_34MainloopSm90TmaGmmaWarpSpecializedILi4ENS5_IJNS4_1CILi2EEESB_NSA_ILi1EEEEEENS1_32KernelTmaWarpSpecializedPingpongEEENS5_IJNSA_ILi64EEESG_NSA_ILi32EEEEEENS_10bfloat16_tENS5_IJlSC_lEEESJ_SK_NS4_8TiledMMAINS4_8MMA_AtomIJNS4_4SM904GMMA27MMA_64x64x16_F32BF16BF16_SSILNSO_5MajorE0ELSQ_0ELNSO_7ScaleInE1ELSR_1EEEEEENS4_6LayoutINS5_IJSC_SC_SC_EEENS5_IJNSA_ILi0EEESW_SW_EEEEENS5_IJNS4_10UnderscoreESZ_SZ_EEEEENS4_23SM90_TMA_LOAD_MULTICASTENS4_14ComposedLayoutINS4_7SwizzleILi2ELi4ELi3EEENS4_18smem_ptr_flag_bitsILi16EEENSU_INS5_IJNSA_ILi8EEESH_EEENS5_IJSH_SC_EEEEEEEvNS4_8identityES12_S1C_vS1D_EENS_8epilogue10collective6detail29Sm90TmaWarpSpecializedAdapterINS1G_15DefaultEpilogueISJ_SK_SK_NS1F_6thread17LinearCombinationISJ_Li1EffLNS1K_9ScaleType4KindE0ELNS_15FloatRoundStyleE2ESJ_EENS1_15EpilogueDefaultEEEEEvvEEEEvNT_6ParamsE --------------------------
	.section	.nv.constant0._ZN7cutlass13device_kernelINS_4gemm6kernel13GemmUniversalIN4cute5tupleIJiiiiEEENS1_10collective13CollectiveMmaINS1_34MainloopSm90TmaGmmaWarpSpecializedILi4ENS5_IJNS4_1CILi2EEESB_NSA_ILi1EEEEEENS1_32KernelTmaWarpSpecializedPingpongEEENS5_IJNSA_ILi64EEESG_NSA_ILi32EEEEEENS_10bfloat16_tENS5_IJlSC_lEEESJ_SK_NS4_8TiledMMAINS4_8MMA_AtomIJNS4_4SM904GMMA27MMA_64x64x16_F32BF16BF16_SSILNSO_5MajorE0ELSQ_0ELNSO_7ScaleInE1ELSR_1EEEEEENS4_6LayoutINS5_IJSC_SC_SC_EEENS5_IJNSA_ILi0EEESW_SW_EEEEENS5_IJNS4_10UnderscoreESZ_SZ_EEEEENS4_23SM90_TMA_LOAD_MULTICASTENS4_14ComposedLayoutINS4_7SwizzleILi2ELi4ELi3EEENS4_18smem_ptr_flag_bitsILi16EEENSU_INS5_IJNSA_ILi8EEESH_EEENS5_IJSH_SC_EEEEEEEvNS4_8identityES12_S1C_vS1D_EENS_8epilogue10collective6detail29Sm90TmaWarpSpecializedAdapterINS1G_15DefaultEpilogueISJ_SK_SK_NS1F_6thread17LinearCombinationISJ_Li1EffLNS1K_9ScaleType4KindE0ELNS_15FloatRoundStyleE2ESJ_EENS1_15EpilogueDefaultEEEEEvvEEEEvNT_6ParamsE,"a",@progbits
	.sectionflags	@""
	.align	4
.nv.constant0._ZN7cutlass13device_kernelINS_4gemm6kernel13GemmUniversalIN4cute5tupleIJiiiiEEENS1_10collective13CollectiveMmaINS1_34MainloopSm90TmaGmmaWarpSpecializedILi4ENS5_IJNS4_1CILi2EEESB_NSA_ILi1EEEEEENS1_32KernelTmaWarpSpecializedPingpongEEENS5_IJNSA_ILi64EEESG_NSA_ILi32EEEEEENS_10bfloat16_tENS5_IJlSC_lEEESJ_SK_NS4_8TiledMMAINS4_8MMA_AtomIJNS4_4SM904GMMA27MMA_64x64x16_F32BF16BF16_SSILNSO_5MajorE0ELSQ_0ELNSO_7ScaleInE1ELSR_1EEEEEENS4_6LayoutINS5_IJSC_SC_SC_EEENS5_IJNSA_ILi0EEESW_SW_EEEEENS5_IJNS4_10UnderscoreESZ_SZ_EEEEENS4_23SM90_TMA_LOAD_MULTICASTENS4_14ComposedLayoutINS4_7SwizzleILi2ELi4ELi3EEENS4_18smem_ptr_flag_bitsILi16EEENSU_INS5_IJNSA_ILi8EEESH_EEENS5_IJSH_SC_EEEEEEEvNS4_8identityES12_S1C_vS1D_EENS_8epilogue10collective6detail29Sm90TmaWarpSpecializedAdapterINS1G_15DefaultEpilogueISJ_SK_SK_NS1F_6thread17LinearCombinationISJ_Li1EffLNS1K_9ScaleType4KindE0ELNS_15FloatRoundStyleE2ESJ_EENS1_15EpilogueDefaultEEEEEvvEEEEvNT_6ParamsE:
	.zero		1664


//--------------------- SYMBOLS --------------------------

	.type		.nv.reservedSmem.offset0,@object
	.size		.nv.reservedSmem.offset0,0x4
	.type		__assertfail,@function
